//
// Generated by NVIDIA NVVM Compiler
//
// Compiler Build ID: CL-36424714
// Cuda compilation tools, release 13.0, V13.0.88
// Based on NVVM 20.0.0
//

.version 9.0
.target sm_100
.address_size 64

	// .globl	_Z21Parcial_Forces_KernelPdS_S_S_ii

.visible .entry _Z21Parcial_Forces_KernelPdS_S_S_ii(
	.param .u64 .ptr .align 1 _Z21Parcial_Forces_KernelPdS_S_S_ii_param_0,
	.param .u64 .ptr .align 1 _Z21Parcial_Forces_KernelPdS_S_S_ii_param_1,
	.param .u64 .ptr .align 1 _Z21Parcial_Forces_KernelPdS_S_S_ii_param_2,
	.param .u64 .ptr .align 1 _Z21Parcial_Forces_KernelPdS_S_S_ii_param_3,
	.param .u32 _Z21Parcial_Forces_KernelPdS_S_S_ii_param_4,
	.param .u32 _Z21Parcial_Forces_KernelPdS_S_S_ii_param_5
)
{
	.reg .pred 	%p<5>;
	.reg .b32 	%r<15>;
	.reg .b64 	%rd<17>;
	.reg .b64 	%fd<6>;

	ld.param.u64 	%rd5, [_Z21Parcial_Forces_KernelPdS_S_S_ii_param_0];
	ld.param.u64 	%rd2, [_Z21Parcial_Forces_KernelPdS_S_S_ii_param_1];
	ld.param.u64 	%rd3, [_Z21Parcial_Forces_KernelPdS_S_S_ii_param_2];
	ld.param.u64 	%rd4, [_Z21Parcial_Forces_KernelPdS_S_S_ii_param_3];
	ld.param.u32 	%r3, [_Z21Parcial_Forces_KernelPdS_S_S_ii_param_4];
	ld.param.u32 	%r4, [_Z21Parcial_Forces_KernelPdS_S_S_ii_param_5];
	cvta.to.global.u64 	%rd1, %rd5;
	mov.u32 	%r6, %ctaid.x;
	mov.u32 	%r7, %ntid.x;
	mov.u32 	%r8, %tid.x;
	mad.lo.s32 	%r1, %r6, %r7, %r8;
	mov.u32 	%r9, %ctaid.y;
	mov.u32 	%r10, %ntid.y;
	mov.u32 	%r11, %tid.y;
	mad.lo.s32 	%r12, %r9, %r10, %r11;
	setp.ge.u32 	%p1, %r1, %r3;
	setp.ge.u32 	%p2, %r12, %r4;
	or.pred  	%p3, %p1, %p2;
	@%p3 bra 	$L__BB0_4;
	setp.ne.s32 	%p4, %r1, %r12;
	@%p4 bra 	$L__BB0_3;
	mad.lo.s32 	%r14, %r3, %r1, %r1;
	mul.wide.u32 	%rd14, %r14, 8;
	add.s64 	%rd15, %rd1, %rd14;
	mov.b64 	%rd16, 0;
	st.global.u64 	[%rd15], %rd16;
	bra.uni 	$L__BB0_4;
$L__BB0_3:
	mad.lo.s32 	%r13, %r3, %r12, %r1;
	cvta.to.global.u64 	%rd6, %rd2;
	mul.wide.u32 	%rd7, %r13, 8;
	add.s64 	%rd8, %rd6, %rd7;
	ld.global.f64 	%fd1, [%rd8];
	cvta.to.global.u64 	%rd9, %rd3;
	add.s64 	%rd10, %rd9, %rd7;
	ld.global.f64 	%fd2, [%rd10];
	mul.f64 	%fd3, %fd1, %fd2;
	cvta.to.global.u64 	%rd11, %rd4;
	add.s64 	%rd12, %rd11, %rd7;
	ld.global.f64 	%fd4, [%rd12];
	div.rn.f64 	%fd5, %fd3, %fd4;
	add.s64 	%rd13, %rd1, %rd7;
	st.global.f64 	[%rd13], %fd5;
$L__BB0_4:
	ret;

}
	// .globl	_Z23Resultant_Forces_KernelPdS_i
.visible .entry _Z23Resultant_Forces_KernelPdS_i(
	.param .u64 .ptr .align 1 _Z23Resultant_Forces_KernelPdS_i_param_0,
	.param .u64 .ptr .align 1 _Z23Resultant_Forces_KernelPdS_i_param_1,
	.param .u32 _Z23Resultant_Forces_KernelPdS_i_param_2
)
{
	.reg .pred 	%p<11>;
	.reg .b32 	%r<37>;
	.reg .b64 	%rd<16>;
	.reg .b64 	%fd<83>;

	ld.param.u64 	%rd3, [_Z23Resultant_Forces_KernelPdS_i_param_0];
	ld.param.u64 	%rd4, [_Z23Resultant_Forces_KernelPdS_i_param_1];
	ld.param.u32 	%r23, [_Z23Resultant_Forces_KernelPdS_i_param_2];
	cvta.to.global.u64 	%rd1, %rd4;
	mov.u32 	%r24, %ctaid.x;
	mov.u32 	%r25, %ntid.x;
	mov.u32 	%r26, %tid.x;
	mad.lo.s32 	%r1, %r24, %r25, %r26;
	setp.ge.u32 	%p1, %r1, %r23;
	@%p1 bra 	$L__BB1_15;
	mul.lo.s32 	%r2, %r23, %r1;
	setp.lt.s32 	%p2, %r23, 1;
	mov.f64 	%fd82, 0d0000000000000000;
	@%p2 bra 	$L__BB1_14;
	and.b32  	%r3, %r23, 15;
	setp.lt.u32 	%p3, %r23, 16;
	mov.b32 	%r33, 0;
	mov.f64 	%fd82, 0d0000000000000000;
	@%p3 bra 	$L__BB1_5;
	and.b32  	%r33, %r23, 2147483632;
	neg.s32 	%r31, %r33;
	add.s64 	%rd2, %rd1, 64;
	mov.f64 	%fd82, 0d0000000000000000;
	mov.u32 	%r30, %r2;
$L__BB1_4:
	.pragma "nounroll";
	mul.wide.s32 	%rd5, %r30, 8;
	add.s64 	%rd6, %rd2, %rd5;
	ld.global.f64 	%fd18, [%rd6+-64];
	add.f64 	%fd19, %fd82, %fd18;
	ld.global.f64 	%fd20, [%rd6+-56];
	add.f64 	%fd21, %fd19, %fd20;
	ld.global.f64 	%fd22, [%rd6+-48];
	add.f64 	%fd23, %fd21, %fd22;
	ld.global.f64 	%fd24, [%rd6+-40];
	add.f64 	%fd25, %fd23, %fd24;
	ld.global.f64 	%fd26, [%rd6+-32];
	add.f64 	%fd27, %fd25, %fd26;
	ld.global.f64 	%fd28, [%rd6+-24];
	add.f64 	%fd29, %fd27, %fd28;
	ld.global.f64 	%fd30, [%rd6+-16];
	add.f64 	%fd31, %fd29, %fd30;
	ld.global.f64 	%fd32, [%rd6+-8];
	add.f64 	%fd33, %fd31, %fd32;
	ld.global.f64 	%fd34, [%rd6];
	add.f64 	%fd35, %fd33, %fd34;
	ld.global.f64 	%fd36, [%rd6+8];
	add.f64 	%fd37, %fd35, %fd36;
	ld.global.f64 	%fd38, [%rd6+16];
	add.f64 	%fd39, %fd37, %fd38;
	ld.global.f64 	%fd40, [%rd6+24];
	add.f64 	%fd41, %fd39, %fd40;
	ld.global.f64 	%fd42, [%rd6+32];
	add.f64 	%fd43, %fd41, %fd42;
	ld.global.f64 	%fd44, [%rd6+40];
	add.f64 	%fd45, %fd43, %fd44;
	ld.global.f64 	%fd46, [%rd6+48];
	add.f64 	%fd47, %fd45, %fd46;
	ld.global.f64 	%fd48, [%rd6+56];
	add.f64 	%fd82, %fd47, %fd48;
	add.s32 	%r31, %r31, 16;
	add.s32 	%r30, %r30, 16;
	setp.ne.s32 	%p4, %r31, 0;
	@%p4 bra 	$L__BB1_4;
$L__BB1_5:
	setp.eq.s32 	%p5, %r3, 0;
	@%p5 bra 	$L__BB1_14;
	and.b32  	%r11, %r23, 7;
	setp.lt.u32 	%p6, %r3, 8;
	@%p6 bra 	$L__BB1_8;
	add.s32 	%r28, %r33, %r2;
	mul.wide.s32 	%rd7, %r28, 8;
	add.s64 	%rd8, %rd1, %rd7;
	ld.global.f64 	%fd50, [%rd8];
	add.f64 	%fd51, %fd82, %fd50;
	ld.global.f64 	%fd52, [%rd8+8];
	add.f64 	%fd53, %fd51, %fd52;
	ld.global.f64 	%fd54, [%rd8+16];
	add.f64 	%fd55, %fd53, %fd54;
	ld.global.f64 	%fd56, [%rd8+24];
	add.f64 	%fd57, %fd55, %fd56;
	ld.global.f64 	%fd58, [%rd8+32];
	add.f64 	%fd59, %fd57, %fd58;
	ld.global.f64 	%fd60, [%rd8+40];
	add.f64 	%fd61, %fd59, %fd60;
	ld.global.f64 	%fd62, [%rd8+48];
	add.f64 	%fd63, %fd61, %fd62;
	ld.global.f64 	%fd64, [%rd8+56];
	add.f64 	%fd82, %fd63, %fd64;
	add.s32 	%r33, %r33, 8;
$L__BB1_8:
	setp.eq.s32 	%p7, %r11, 0;
	@%p7 bra 	$L__BB1_14;
	and.b32  	%r14, %r23, 3;
	setp.lt.u32 	%p8, %r11, 4;
	@%p8 bra 	$L__BB1_11;
	add.s32 	%r29, %r33, %r2;
	mul.wide.s32 	%rd9, %r29, 8;
	add.s64 	%rd10, %rd1, %rd9;
	ld.global.f64 	%fd66, [%rd10];
	add.f64 	%fd67, %fd82, %fd66;
	ld.global.f64 	%fd68, [%rd10+8];
	add.f64 	%fd69, %fd67, %fd68;
	ld.global.f64 	%fd70, [%rd10+16];
	add.f64 	%fd71, %fd69, %fd70;
	ld.global.f64 	%fd72, [%rd10+24];
	add.f64 	%fd82, %fd71, %fd72;
	add.s32 	%r33, %r33, 4;
$L__BB1_11:
	setp.eq.s32 	%p9, %r14, 0;
	@%p9 bra 	$L__BB1_14;
	add.s32 	%r36, %r33, %r2;
	neg.s32 	%r35, %r14;
$L__BB1_13:
	.pragma "nounroll";
	mul.wide.s32 	%rd11, %r36, 8;
	add.s64 	%rd12, %rd1, %rd11;
	ld.global.f64 	%fd73, [%rd12];
	add.f64 	%fd82, %fd82, %fd73;
	add.s32 	%r36, %r36, 1;
	add.s32 	%r35, %r35, 1;
	setp.ne.s32 	%p10, %r35, 0;
	@%p10 bra 	$L__BB1_13;
$L__BB1_14:
	cvta.to.global.u64 	%rd13, %rd3;
	mul.wide.u32 	%rd14, %r1, 8;
	add.s64 	%rd15, %rd13, %rd14;
	st.global.f64 	[%rd15], %fd82;
$L__BB1_15:
	ret;

}
	// .globl	_Z27Resultant_Velocities_KernelPdS_S_S_Pidi
.visible .entry _Z27Resultant_Velocities_KernelPdS_S_S_Pidi(
	.param .u64 .ptr .align 1 _Z27Resultant_Velocities_KernelPdS_S_S_Pidi_param_0,
	.param .u64 .ptr .align 1 _Z27Resultant_Velocities_KernelPdS_S_S_Pidi_param_1,
	.param .u64 .ptr .align 1 _Z27Resultant_Velocities_KernelPdS_S_S_Pidi_param_2,
	.param .u64 .ptr .align 1 _Z27Resultant_Velocities_KernelPdS_S_S_Pidi_param_3,
	.param .u64 .ptr .align 1 _Z27Resultant_Velocities_KernelPdS_S_S_Pidi_param_4,
	.param .f64 _Z27Resultant_Velocities_KernelPdS_S_S_Pidi_param_5,
	.param .u32 _Z27Resultant_Velocities_KernelPdS_S_S_Pidi_param_6
)
{
	.reg .pred 	%p<2>;
	.reg .b32 	%r<7>;
	.reg .b64 	%rd<19>;
	.reg .b64 	%fd<9>;

	ld.param.u64 	%rd1, [_Z27Resultant_Velocities_KernelPdS_S_S_Pidi_param_0];
	ld.param.u64 	%rd2, [_Z27Resultant_Velocities_KernelPdS_S_S_Pidi_param_1];
	ld.param.u64 	%rd3, [_Z27Resultant_Velocities_KernelPdS_S_S_Pidi_param_2];
	ld.param.u64 	%rd4, [_Z27Resultant_Velocities_KernelPdS_S_S_Pidi_param_3];
	ld.param.u64 	%rd5, [_Z27Resultant_Velocities_KernelPdS_S_S_Pidi_param_4];
	ld.param.f64 	%fd1, [_Z27Resultant_Velocities_KernelPdS_S_S_Pidi_param_5];
	ld.param.u32 	%r2, [_Z27Resultant_Velocities_KernelPdS_S_S_Pidi_param_6];
	mov.u32 	%r3, %ctaid.x;
	mov.u32 	%r4, %ntid.x;
	mov.u32 	%r5, %tid.x;
	mad.lo.s32 	%r1, %r3, %r4, %r5;
	setp.ge.u32 	%p1, %r1, %r2;
	@%p1 bra 	$L__BB2_2;
	cvta.to.global.u64 	%rd6, %rd2;
	cvta.to.global.u64 	%rd7, %rd5;
	cvta.to.global.u64 	%rd8, %rd3;
	cvta.to.global.u64 	%rd9, %rd4;
	cvta.to.global.u64 	%rd10, %rd1;
	mul.wide.u32 	%rd11, %r1, 8;
	add.s64 	%rd12, %rd6, %rd11;
	ld.global.f64 	%fd2, [%rd12];
	mul.wide.u32 	%rd13, %r1, 4;
	add.s64 	%rd14, %rd7, %rd13;
	ld.global.u32 	%r6, [%rd14];
	mul.f64 	%fd3, %fd1, 0d4034747AE147ACFB;
	add.s64 	%rd15, %rd8, %rd11;
	ld.global.f64 	%fd4, [%rd15];
	mul.f64 	%fd5, %fd3, %fd4;
	mul.wide.s32 	%rd16, %r6, 8;
	add.s64 	%rd17, %rd9, %rd16;
	ld.global.f64 	%fd6, [%rd17];
	div.rn.f64 	%fd7, %fd5, %fd6;
	add.f64 	%fd8, %fd2, %fd7;
	add.s64 	%rd18, %rd10, %rd11;
	st.global.f64 	[%rd18], %fd8;
$L__BB2_2:
	ret;

}
	// .globl	_Z27Corrected_Velocities_KernelPdS_di
.visible .entry _Z27Corrected_Velocities_KernelPdS_di(
	.param .u64 .ptr .align 1 _Z27Corrected_Velocities_KernelPdS_di_param_0,
	.param .u64 .ptr .align 1 _Z27Corrected_Velocities_KernelPdS_di_param_1,
	.param .f64 _Z27Corrected_Velocities_KernelPdS_di_param_2,
	.param .u32 _Z27Corrected_Velocities_KernelPdS_di_param_3
)
{
	.reg .pred 	%p<2>;
	.reg .b32 	%r<6>;
	.reg .b64 	%rd<8>;
	.reg .b64 	%fd<2>;

	ld.param.u64 	%rd1, [_Z27Corrected_Velocities_KernelPdS_di_param_0];
	ld.param.u64 	%rd2, [_Z27Corrected_Velocities_KernelPdS_di_param_1];
	ld.param.u32 	%r2, [_Z27Corrected_Velocities_KernelPdS_di_param_3];
	mov.u32 	%r3, %ctaid.x;
	mov.u32 	%r4, %ntid.x;
	mov.u32 	%r5, %tid.x;
	mad.lo.s32 	%r1, %r3, %r4, %r5;
	setp.ge.u32 	%p1, %r1, %r2;
	@%p1 bra 	$L__BB3_2;
	cvta.to.global.u64 	%rd3, %rd2;
	cvta.to.global.u64 	%rd4, %rd1;
	mul.wide.u32 	%rd5, %r1, 8;
	add.s64 	%rd6, %rd3, %rd5;
	ld.global.f64 	%fd1, [%rd6];
	add.s64 	%rd7, %rd4, %rd5;
	st.global.f64 	[%rd7], %fd1;
$L__BB3_2:
	ret;

}
	// .globl	_Z26Resultant_Positions_KernelPdS_di
.visible .entry _Z26Resultant_Positions_KernelPdS_di(
	.param .u64 .ptr .align 1 _Z26Resultant_Positions_KernelPdS_di_param_0,
	.param .u64 .ptr .align 1 _Z26Resultant_Positions_KernelPdS_di_param_1,
	.param .f64 _Z26Resultant_Positions_KernelPdS_di_param_2,
	.param .u32 _Z26Resultant_Positions_KernelPdS_di_param_3
)
{
	.reg .pred 	%p<2>;
	.reg .b32 	%r<6>;
	.reg .b64 	%rd<8>;
	.reg .b64 	%fd<6>;

	ld.param.u64 	%rd1, [_Z26Resultant_Positions_KernelPdS_di_param_0];
	ld.param.u64 	%rd2, [_Z26Resultant_Positions_KernelPdS_di_param_1];
	ld.param.f64 	%fd1, [_Z26Resultant_Positions_KernelPdS_di_param_2];
	ld.param.u32 	%r2, [_Z26Resultant_Positions_KernelPdS_di_param_3];
	mov.u32 	%r3, %ctaid.x;
	mov.u32 	%r4, %ntid.x;
	mov.u32 	%r5, %tid.x;
	mad.lo.s32 	%r1, %r3, %r4, %r5;
	setp.ge.u32 	%p1, %r1, %r2;
	@%p1 bra 	$L__BB4_2;
	cvta.to.global.u64 	%rd3, %rd1;
	cvta.to.global.u64 	%rd4, %rd2;
	mul.f64 	%fd2, %fd1, 0d4034747AE147ACFB;
	mul.wide.u32 	%rd5, %r1, 8;
	add.s64 	%rd6, %rd3, %rd5;
	ld.global.f64 	%fd3, [%rd6];
	add.s64 	%rd7, %rd4, %rd5;
	ld.global.f64 	%fd4, [%rd7];
	fma.rn.f64 	%fd5, %fd2, %fd4, %fd3;
	st.global.f64 	[%rd6], %fd5;
$L__BB4_2:
	ret;

}
	// .globl	_Z25Adjustin_Positions_KernelPddi
.visible .entry _Z25Adjustin_Positions_KernelPddi(
	.param .u64 .ptr .align 1 _Z25Adjustin_Positions_KernelPddi_param_0,
	.param .f64 _Z25Adjustin_Positions_KernelPddi_param_1,
	.param .u32 _Z25Adjustin_Positions_KernelPddi_param_2
)
{
	.reg .pred 	%p<44>;
	.reg .b32 	%r<114>;
	.reg .b64 	%rd<87>;
	.reg .b64 	%fd<53>;

	ld.param.u64 	%rd34, [_Z25Adjustin_Positions_KernelPddi_param_0];
	ld.param.f64 	%fd24, [_Z25Adjustin_Positions_KernelPddi_param_1];
	ld.param.u32 	%r40, [_Z25Adjustin_Positions_KernelPddi_param_2];
	mov.u32 	%r41, %ctaid.x;
	mov.u32 	%r42, %ntid.x;
	mov.u32 	%r43, %tid.x;
	mad.lo.s32 	%r1, %r41, %r42, %r43;
	setp.ge.u32 	%p1, %r1, %r40;
	@%p1 bra 	$L__BB5_45;
	cvta.to.global.u64 	%rd35, %rd34;
	mul.wide.u32 	%rd36, %r1, 8;
	add.s64 	%rd1, %rd35, %rd36;
	ld.global.f64 	%fd25, [%rd1];
	sub.f64 	%fd1, %fd25, %fd24;
	setp.leu.f64 	%p2, %fd1, 0d0000000000000000;
	@%p2 bra 	$L__BB5_23;
	add.f64 	%fd2, %fd24, %fd24;
	{
	.reg .b32 %temp; 
	mov.b64 	{%temp, %r44}, %fd1;
	}
	and.b32  	%r45, %r44, 2147483647;
	{
	.reg .b32 %temp; 
	mov.b64 	{%r46, %temp}, %fd1;
	}
	{
	.reg .b32 %temp; 
	mov.b64 	{%temp, %r47}, %fd2;
	}
	and.b32  	%r49, %r47, 2147483647;
	{
	.reg .b32 %temp; 
	mov.b64 	{%r50, %temp}, %fd2;
	}
	mov.b64 	%fd47, {%r46, %r45};
	mov.b64 	%fd48, {%r50, %r49};
	max.u32 	%r51, %r45, %r49;
	setp.lt.u32 	%p3, %r51, 2146435072;
	@%p3 bra 	$L__BB5_6;
	setp.num.f64 	%p19, %fd47, %fd47;
	setp.num.f64 	%p20, %fd48, %fd48;
	and.pred  	%p21, %p19, %p20;
	@%p21 bra 	$L__BB5_5;
	add.rn.f64 	%fd49, %fd1, %fd2;
	bra.uni 	$L__BB5_22;
$L__BB5_5:
	setp.eq.f64 	%p22, %fd47, 0d7FF0000000000000;
	selp.f64 	%fd49, 0dFFF8000000000000, %fd1, %p22;
	bra.uni 	$L__BB5_22;
$L__BB5_6:
	setp.eq.f64 	%p4, %fd48, 0d0000000000000000;
	mov.f64 	%fd49, 0dFFF8000000000000;
	@%p4 bra 	$L__BB5_22;
	setp.ltu.f64 	%p5, %fd47, %fd48;
	mov.f64 	%fd49, %fd1;
	@%p5 bra 	$L__BB5_22;
	{
	.reg .b32 %temp; 
	mov.b64 	{%temp, %r52}, %fd47;
	}
	shr.u32 	%r102, %r52, 20;
	{
	.reg .b32 %temp; 
	mov.b64 	{%temp, %r3}, %fd48;
	}
	shr.u32 	%r103, %r3, 20;
	setp.gt.u32 	%p6, %r52, 1048575;
	@%p6 bra 	$L__BB5_10;
	mul.f64 	%fd47, %fd47, 0d4350000000000000;
	{
	.reg .b32 %temp; 
	mov.b64 	{%temp, %r53}, %fd47;
	}
	shr.u32 	%r54, %r53, 20;
	add.s32 	%r55, %r102, %r54;
	add.s32 	%r102, %r55, -54;
$L__BB5_10:
	setp.gt.u32 	%p7, %r3, 1048575;
	@%p7 bra 	$L__BB5_12;
	mul.f64 	%fd48, %fd48, 0d4350000000000000;
	{
	.reg .b32 %temp; 
	mov.b64 	{%temp, %r56}, %fd48;
	}
	shr.u32 	%r57, %r56, 20;
	add.s32 	%r58, %r103, %r57;
	add.s32 	%r103, %r58, -54;
$L__BB5_12:
	mov.b64 	%rd38, %fd47;
	mov.b64 	%rd39, %fd48;
	and.b64  	%rd40, %rd38, 4503599627370495;
	or.b64  	%rd76, %rd40, 4503599627370496;
	and.b64  	%rd41, %rd39, 4503599627370495;
	or.b64  	%rd3, %rd41, 4503599627370496;
	sub.s32 	%r9, %r102, %r103;
	min.s32 	%r10, %r9, 0;
	add.s32 	%r59, %r103, %r10;
	sub.s32 	%r60, %r102, %r59;
	add.s32 	%r61, %r60, 1;
	and.b32  	%r11, %r61, 3;
	setp.eq.s32 	%p8, %r11, 0;
	mov.u32 	%r106, %r9;
	@%p8 bra 	$L__BB5_15;
	neg.s32 	%r104, %r11;
	mov.u32 	%r106, %r9;
$L__BB5_14:
	.pragma "nounroll";
	sub.s64 	%rd42, %rd76, %rd3;
	mov.b64 	%fd27, %rd42;
	{
	.reg .b32 %temp; 
	mov.b64 	{%temp, %r62}, %fd27;
	}
	setp.lt.s32 	%p9, %r62, 0;
	selp.b64 	%rd79, %rd76, %rd42, %p9;
	shl.b64 	%rd76, %rd79, 1;
	add.s32 	%r106, %r106, -1;
	add.s32 	%r104, %r104, 1;
	setp.ne.s32 	%p10, %r104, 0;
	@%p10 bra 	$L__BB5_14;
$L__BB5_15:
	sub.s32 	%r63, %r9, %r10;
	setp.lt.u32 	%p11, %r63, 3;
	@%p11 bra 	$L__BB5_17;
$L__BB5_16:
	sub.s64 	%rd43, %rd76, %rd3;
	mov.b64 	%fd28, %rd43;
	{
	.reg .b32 %temp; 
	mov.b64 	{%temp, %r64}, %fd28;
	}
	setp.lt.s32 	%p12, %r64, 0;
	selp.b64 	%rd44, %rd76, %rd43, %p12;
	shl.b64 	%rd45, %rd44, 1;
	sub.s64 	%rd46, %rd45, %rd3;
	mov.b64 	%fd29, %rd46;
	{
	.reg .b32 %temp; 
	mov.b64 	{%temp, %r65}, %fd29;
	}
	setp.lt.s32 	%p13, %r65, 0;
	selp.b64 	%rd47, %rd45, %rd46, %p13;
	shl.b64 	%rd48, %rd47, 1;
	sub.s64 	%rd49, %rd48, %rd3;
	mov.b64 	%fd30, %rd49;
	{
	.reg .b32 %temp; 
	mov.b64 	{%temp, %r66}, %fd30;
	}
	setp.lt.s32 	%p14, %r66, 0;
	selp.b64 	%rd50, %rd48, %rd49, %p14;
	shl.b64 	%rd51, %rd50, 1;
	sub.s64 	%rd52, %rd51, %rd3;
	mov.b64 	%fd31, %rd52;
	{
	.reg .b32 %temp; 
	mov.b64 	{%temp, %r67}, %fd31;
	}
	setp.lt.s32 	%p15, %r67, 0;
	selp.b64 	%rd79, %rd51, %rd52, %p15;
	shl.b64 	%rd76, %rd79, 1;
	add.s32 	%r19, %r106, -4;
	setp.gt.s32 	%p16, %r106, 3;
	mov.u32 	%r106, %r19;
	@%p16 bra 	$L__BB5_16;
$L__BB5_17:
	and.b64  	%rd13, %rd79, 9223372036854775807;
	setp.eq.s64 	%p17, %rd13, 0;
	mov.b64 	%rd80, 0;
	@%p17 bra 	$L__BB5_21;
	mov.b64 	%fd32, %rd13;
	mul.f64 	%fd33, %fd32, 0d4350000000000000;
	{
	.reg .b32 %temp; 
	mov.b64 	{%temp, %r68}, %fd33;
	}
	shr.u32 	%r69, %r68, 20;
	sub.s32 	%r70, 55, %r69;
	sub.s32 	%r20, %r103, %r70;
	shl.b64 	%rd14, %rd13, %r70;
	setp.gt.s32 	%p18, %r20, 0;
	@%p18 bra 	$L__BB5_20;
	sub.s32 	%r72, 1, %r20;
	shr.u64 	%rd80, %rd14, %r72;
	bra.uni 	$L__BB5_21;
$L__BB5_20:
	add.s32 	%r71, %r20, -1;
	cvt.u64.u32 	%rd54, %r71;
	shl.b64 	%rd55, %rd54, 52;
	add.s64 	%rd80, %rd55, %rd14;
$L__BB5_21:
	mov.b64 	%fd34, %rd80;
	abs.f64 	%fd49, %fd34;
$L__BB5_22:
	sub.f64 	%fd35, %fd49, %fd24;
	st.global.f64 	[%rd1], %fd35;
$L__BB5_23:
	mul.f64 	%fd36, %fd24, 0dC000000000000000;
	setp.geu.f64 	%p23, %fd1, %fd36;
	@%p23 bra 	$L__BB5_45;
	add.f64 	%fd13, %fd24, %fd24;
	{
	.reg .b32 %temp; 
	mov.b64 	{%temp, %r73}, %fd1;
	}
	and.b32  	%r74, %r73, 2147483647;
	{
	.reg .b32 %temp; 
	mov.b64 	{%r75, %temp}, %fd1;
	}
	{
	.reg .b32 %temp; 
	mov.b64 	{%temp, %r76}, %fd13;
	}
	and.b32  	%r78, %r76, 2147483647;
	{
	.reg .b32 %temp; 
	mov.b64 	{%r79, %temp}, %fd13;
	}
	mov.b64 	%fd50, {%r75, %r74};
	mov.b64 	%fd51, {%r79, %r78};
	max.u32 	%r80, %r74, %r78;
	setp.lt.u32 	%p24, %r80, 2146435072;
	@%p24 bra 	$L__BB5_28;
	setp.num.f64 	%p40, %fd50, %fd50;
	setp.num.f64 	%p41, %fd51, %fd51;
	and.pred  	%p42, %p40, %p41;
	@%p42 bra 	$L__BB5_27;
	add.rn.f64 	%fd52, %fd1, %fd13;
	bra.uni 	$L__BB5_44;
$L__BB5_27:
	setp.eq.f64 	%p43, %fd50, 0d7FF0000000000000;
	selp.f64 	%fd52, 0dFFF8000000000000, %fd1, %p43;
	bra.uni 	$L__BB5_44;
$L__BB5_28:
	setp.eq.f64 	%p25, %fd51, 0d0000000000000000;
	mov.f64 	%fd52, 0dFFF8000000000000;
	@%p25 bra 	$L__BB5_44;
	setp.ltu.f64 	%p26, %fd50, %fd51;
	mov.f64 	%fd52, %fd1;
	@%p26 bra 	$L__BB5_44;
	{
	.reg .b32 %temp; 
	mov.b64 	{%temp, %r81}, %fd50;
	}
	shr.u32 	%r108, %r81, 20;
	{
	.reg .b32 %temp; 
	mov.b64 	{%temp, %r22}, %fd51;
	}
	shr.u32 	%r109, %r22, 20;
	setp.gt.u32 	%p27, %r81, 1048575;
	@%p27 bra 	$L__BB5_32;
	mul.f64 	%fd50, %fd50, 0d4350000000000000;
	{
	.reg .b32 %temp; 
	mov.b64 	{%temp, %r82}, %fd50;
	}
	shr.u32 	%r83, %r82, 20;
	add.s32 	%r84, %r108, %r83;
	add.s32 	%r108, %r84, -54;
$L__BB5_32:
	setp.gt.u32 	%p28, %r22, 1048575;
	@%p28 bra 	$L__BB5_34;
	mul.f64 	%fd51, %fd51, 0d4350000000000000;
	{
	.reg .b32 %temp; 
	mov.b64 	{%temp, %r85}, %fd51;
	}
	shr.u32 	%r86, %r85, 20;
	add.s32 	%r87, %r109, %r86;
	add.s32 	%r109, %r87, -54;
$L__BB5_34:
	mov.b64 	%rd57, %fd50;
	mov.b64 	%rd58, %fd51;
	and.b64  	%rd59, %rd57, 4503599627370495;
	or.b64  	%rd82, %rd59, 4503599627370496;
	and.b64  	%rd60, %rd58, 4503599627370495;
	or.b64  	%rd19, %rd60, 4503599627370496;
	sub.s32 	%r28, %r108, %r109;
	min.s32 	%r29, %r28, 0;
	add.s32 	%r88, %r109, %r29;
	sub.s32 	%r89, %r108, %r88;
	add.s32 	%r90, %r89, 1;
	and.b32  	%r30, %r90, 3;
	setp.eq.s32 	%p29, %r30, 0;
	mov.u32 	%r112, %r28;
	@%p29 bra 	$L__BB5_37;
	neg.s32 	%r110, %r30;
	mov.u32 	%r112, %r28;
$L__BB5_36:
	.pragma "nounroll";
	sub.s64 	%rd61, %rd82, %rd19;
	mov.b64 	%fd38, %rd61;
	{
	.reg .b32 %temp; 
	mov.b64 	{%temp, %r91}, %fd38;
	}
	setp.lt.s32 	%p30, %r91, 0;
	selp.b64 	%rd85, %rd82, %rd61, %p30;
	shl.b64 	%rd82, %rd85, 1;
	add.s32 	%r112, %r112, -1;
	add.s32 	%r110, %r110, 1;
	setp.ne.s32 	%p31, %r110, 0;
	@%p31 bra 	$L__BB5_36;
$L__BB5_37:
	sub.s32 	%r92, %r28, %r29;
	setp.lt.u32 	%p32, %r92, 3;
	@%p32 bra 	$L__BB5_39;
$L__BB5_38:
	sub.s64 	%rd62, %rd82, %rd19;
	mov.b64 	%fd39, %rd62;
	{
	.reg .b32 %temp; 
	mov.b64 	{%temp, %r93}, %fd39;
	}
	setp.lt.s32 	%p33, %r93, 0;
	selp.b64 	%rd63, %rd82, %rd62, %p33;
	shl.b64 	%rd64, %rd63, 1;
	sub.s64 	%rd65, %rd64, %rd19;
	mov.b64 	%fd40, %rd65;
	{
	.reg .b32 %temp; 
	mov.b64 	{%temp, %r94}, %fd40;
	}
	setp.lt.s32 	%p34, %r94, 0;
	selp.b64 	%rd66, %rd64, %rd65, %p34;
	shl.b64 	%rd67, %rd66, 1;
	sub.s64 	%rd68, %rd67, %rd19;
	mov.b64 	%fd41, %rd68;
	{
	.reg .b32 %temp; 
	mov.b64 	{%temp, %r95}, %fd41;
	}
	setp.lt.s32 	%p35, %r95, 0;
	selp.b64 	%rd69, %rd67, %rd68, %p35;
	shl.b64 	%rd70, %rd69, 1;
	sub.s64 	%rd71, %rd70, %rd19;
	mov.b64 	%fd42, %rd71;
	{
	.reg .b32 %temp; 
	mov.b64 	{%temp, %r96}, %fd42;
	}
	setp.lt.s32 	%p36, %r96, 0;
	selp.b64 	%rd85, %rd70, %rd71, %p36;
	shl.b64 	%rd82, %rd85, 1;
	add.s32 	%r38, %r112, -4;
	setp.gt.s32 	%p37, %r112, 3;
	mov.u32 	%r112, %r38;
	@%p37 bra 	$L__BB5_38;
$L__BB5_39:
	and.b64  	%rd29, %rd85, 9223372036854775807;
	setp.eq.s64 	%p38, %rd29, 0;
	mov.b64 	%rd86, 0;
	@%p38 bra 	$L__BB5_43;
	mov.b64 	%fd43, %rd29;
	mul.f64 	%fd44, %fd43, 0d4350000000000000;
	{
	.reg .b32 %temp; 
	mov.b64 	{%temp, %r97}, %fd44;
	}
	shr.u32 	%r98, %r97, 20;
	sub.s32 	%r99, 55, %r98;
	sub.s32 	%r39, %r109, %r99;
	shl.b64 	%rd30, %rd29, %r99;
	setp.gt.s32 	%p39, %r39, 0;
	@%p39 bra 	$L__BB5_42;
	sub.s32 	%r101, 1, %r39;
	shr.u64 	%rd86, %rd30, %r101;
	bra.uni 	$L__BB5_43;
$L__BB5_42:
	add.s32 	%r100, %r39, -1;
	cvt.u64.u32 	%rd73, %r100;
	shl.b64 	%rd74, %rd73, 52;
	add.s64 	%rd86, %rd74, %rd30;
$L__BB5_43:
	mov.b64 	%fd45, %rd86;
	copysign.f64 	%fd52, %fd1, %fd45;
$L__BB5_44:
	add.f64 	%fd46, %fd24, %fd52;
	st.global.f64 	[%rd1], %fd46;
$L__BB5_45:
	ret;

}
	// .globl	_Z21Kinetic_Energy_KernelPdS_S_S_Pii
.visible .entry _Z21Kinetic_Energy_KernelPdS_S_S_Pii(
	.param .u64 .ptr .align 1 _Z21Kinetic_Energy_KernelPdS_S_S_Pii_param_0,
	.param .u64 .ptr .align 1 _Z21Kinetic_Energy_KernelPdS_S_S_Pii_param_1,
	.param .u64 .ptr .align 1 _Z21Kinetic_Energy_KernelPdS_S_S_Pii_param_2,
	.param .u64 .ptr .align 1 _Z21Kinetic_Energy_KernelPdS_S_S_Pii_param_3,
	.param .u64 .ptr .align 1 _Z21Kinetic_Energy_KernelPdS_S_S_Pii_param_4,
	.param .u32 _Z21Kinetic_Energy_KernelPdS_S_S_Pii_param_5
)
{
	.reg .pred 	%p<2>;
	.reg .b32 	%r<7>;
	.reg .b64 	%rd<19>;
	.reg .b64 	%fd<8>;

	ld.param.u64 	%rd1, [_Z21Kinetic_Energy_KernelPdS_S_S_Pii_param_0];
	ld.param.u64 	%rd2, [_Z21Kinetic_Energy_KernelPdS_S_S_Pii_param_1];
	ld.param.u64 	%rd3, [_Z21Kinetic_Energy_KernelPdS_S_S_Pii_param_2];
	ld.param.u64 	%rd4, [_Z21Kinetic_Energy_KernelPdS_S_S_Pii_param_3];
	ld.param.u64 	%rd5, [_Z21Kinetic_Energy_KernelPdS_S_S_Pii_param_4];
	ld.param.u32 	%r2, [_Z21Kinetic_Energy_KernelPdS_S_S_Pii_param_5];
	mov.u32 	%r3, %ctaid.x;
	mov.u32 	%r4, %ntid.x;
	mov.u32 	%r5, %tid.x;
	mad.lo.s32 	%r1, %r3, %r4, %r5;
	setp.ge.u32 	%p1, %r1, %r2;
	@%p1 bra 	$L__BB6_2;
	cvta.to.global.u64 	%rd6, %rd2;
	cvta.to.global.u64 	%rd7, %rd3;
	cvta.to.global.u64 	%rd8, %rd5;
	cvta.to.global.u64 	%rd9, %rd4;
	cvta.to.global.u64 	%rd10, %rd1;
	mul.wide.u32 	%rd11, %r1, 8;
	add.s64 	%rd12, %rd6, %rd11;
	ld.global.f64 	%fd1, [%rd12];
	add.s64 	%rd13, %rd7, %rd11;
	ld.global.f64 	%fd2, [%rd13];
	add.f64 	%fd3, %fd1, %fd2;
	mul.wide.u32 	%rd14, %r1, 4;
	add.s64 	%rd15, %rd8, %rd14;
	ld.global.u32 	%r6, [%rd15];
	mul.f64 	%fd4, %fd3, %fd3;
	mul.wide.s32 	%rd16, %r6, 8;
	add.s64 	%rd17, %rd9, %rd16;
	ld.global.f64 	%fd5, [%rd17];
	mul.f64 	%fd6, %fd4, %fd5;
	mul.f64 	%fd7, %fd6, 0d3FC0000000000000;
	add.s64 	%rd18, %rd10, %rd11;
	st.global.f64 	[%rd18], %fd7;
$L__BB6_2:
	ret;

}
	// .globl	_Z27Total_Kinetic_Energy_KernelPdS_S_S_i
.visible .entry _Z27Total_Kinetic_Energy_KernelPdS_S_S_i(
	.param .u64 .ptr .align 1 _Z27Total_Kinetic_Energy_KernelPdS_S_S_i_param_0,
	.param .u64 .ptr .align 1 _Z27Total_Kinetic_Energy_KernelPdS_S_S_i_param_1,
	.param .u64 .ptr .align 1 _Z27Total_Kinetic_Energy_KernelPdS_S_S_i_param_2,
	.param .u64 .ptr .align 1 _Z27Total_Kinetic_Energy_KernelPdS_S_S_i_param_3,
	.param .u32 _Z27Total_Kinetic_Energy_KernelPdS_S_S_i_param_4
)
{
	.reg .pred 	%p<2>;
	.reg .b32 	%r<6>;
	.reg .b64 	%rd<14>;
	.reg .b64 	%fd<6>;

	ld.param.u64 	%rd1, [_Z27Total_Kinetic_Energy_KernelPdS_S_S_i_param_0];
	ld.param.u64 	%rd2, [_Z27Total_Kinetic_Energy_KernelPdS_S_S_i_param_1];
	ld.param.u64 	%rd3, [_Z27Total_Kinetic_Energy_KernelPdS_S_S_i_param_2];
	ld.param.u64 	%rd4, [_Z27Total_Kinetic_Energy_KernelPdS_S_S_i_param_3];
	ld.param.u32 	%r2, [_Z27Total_Kinetic_Energy_KernelPdS_S_S_i_param_4];
	mov.u32 	%r3, %ctaid.x;
	mov.u32 	%r4, %ntid.x;
	mov.u32 	%r5, %tid.x;
	mad.lo.s32 	%r1, %r3, %r4, %r5;
	setp.ge.u32 	%p1, %r1, %r2;
	@%p1 bra 	$L__BB7_2;
	cvta.to.global.u64 	%rd5, %rd2;
	cvta.to.global.u64 	%rd6, %rd3;
	cvta.to.global.u64 	%rd7, %rd4;
	cvta.to.global.u64 	%rd8, %rd1;
	mul.wide.u32 	%rd9, %r1, 8;
	add.s64 	%rd10, %rd5, %rd9;
	ld.global.f64 	%fd1, [%rd10];
	add.s64 	%rd11, %rd6, %rd9;
	ld.global.f64 	%fd2, [%rd11];
	add.f64 	%fd3, %fd1, %fd2;
	add.s64 	%rd12, %rd7, %rd9;
	ld.global.f64 	%fd4, [%rd12];
	add.f64 	%fd5, %fd3, %fd4;
	add.s64 	%rd13, %rd8, %rd9;
	st.global.f64 	[%rd13], %fd5;
$L__BB7_2:
	ret;

}


// ===== COMPILED SASS (sm_100) =====

	.target	sm_100

	.elftype	@"ET_EXEC"


//--------------------- .note.nv.tkinfo           --------------------------
	.section	.note.nv.tkinfo,"",@"SHT_NOTE"
	.sectionflags	@"SHF_NOTE_NV_TKINFO"
	.tkinfo
        /*0018*/ 	.word	0x00000002
        /*0030*/ 	.string	""
        /*0030*/ 	.string	"ptxas"
        /*0030*/ 	.string	"Cuda compilation tools, release 13.0, V13.0.88"
        /*0030*/ 	.string	"Build cuda_13.0.r13.0/compiler.36424714_0"
        /*0030*/ 	.string	"-arch sm_100 -m 64 "



//--------------------- .note.nv.cuinfo           --------------------------
	.section	.note.nv.cuinfo,"",@"SHT_NOTE"
	.sectionflags	@"SHF_NOTE_NV_CUINFO"
        /*0018*/ 	.short	0x0002
        /*001a*/ 	.short	0x0064
        /*001c*/ 	.short	0x0082
	.zero		2


//--------------------- .nv.info                  --------------------------
	.section	.nv.info,"",@"SHT_CUDA_INFO"
	.align	4


	//----- nvinfo : EIATTR_REGCOUNT
	.align		4
        /*0000*/ 	.byte	0x04, 0x2f
        /*0002*/ 	.short	(.L_1 - .L_0)
	.align		4
.L_0:
        /*0004*/ 	.word	index@(_Z21Parcial_Forces_KernelPdS_S_S_ii)
        /*0008*/ 	.word	0x00000019


	//----- nvinfo : EIATTR_FRAME_SIZE
	.align		4
.L_1:
        /*000c*/ 	.byte	0x04, 0x11
        /*000e*/ 	.short	(.L_3 - .L_2)
	.align		4
.L_2:
        /*0010*/ 	.word	index@($__internal_1_$__cuda_sm20_div_rn_f64_full)
        /*0014*/ 	.word	0x00000000


	//----- nvinfo : EIATTR_FRAME_SIZE
	.align		4
.L_3:
        /*0018*/ 	.byte	0x04, 0x11
        /*001a*/ 	.short	(.L_5 - .L_4)
	.align		4
.L_4:
        /*001c*/ 	.word	index@(_Z21Parcial_Forces_KernelPdS_S_S_ii)
        /*0020*/ 	.word	0x00000000


	//----- nvinfo : EIATTR_REGCOUNT
	.align		4
.L_5:
        /*0024*/ 	.byte	0x04, 0x2f
        /*0026*/ 	.short	(.L_7 - .L_6)
	.align		4
.L_6:
        /*0028*/ 	.word	index@(_Z23Resultant_Forces_KernelPdS_i)
        /*002c*/ 	.word	0x0000001e


	//----- nvinfo : EIATTR_FRAME_SIZE
	.align		4
.L_7:
        /*0030*/ 	.byte	0x04, 0x11
        /*0032*/ 	.short	(.L_9 - .L_8)
	.align		4
.L_8:
        /*0034*/ 	.word	index@(_Z23Resultant_Forces_KernelPdS_i)
        /*0038*/ 	.word	0x00000000


	//----- nvinfo : EIATTR_REGCOUNT
	.align		4
.L_9:
        /*003c*/ 	.byte	0x04, 0x2f
        /*003e*/ 	.short	(.L_11 - .L_10)
	.align		4
.L_10:
        /*0040*/ 	.word	index@(_Z27Resultant_Velocities_KernelPdS_S_S_Pidi)
        /*0044*/ 	.word	0x0000001b


	//----- nvinfo : EIATTR_FRAME_SIZE
	.align		4
.L_11:
        /*0048*/ 	.byte	0x04, 0x11
        /*004a*/ 	.short	(.L_13 - .L_12)
	.align		4
.L_12:
        /*004c*/ 	.word	index@($__internal_0_$__cuda_sm20_div_rn_f64_full)
        /*0050*/ 	.word	0x00000000


	//----- nvinfo : EIATTR_FRAME_SIZE
	.align		4
.L_13:
        /*0054*/ 	.byte	0x04, 0x11
        /*0056*/ 	.short	(.L_15 - .L_14)
	.align		4
.L_14:
        /*0058*/ 	.word	index@(_Z27Resultant_Velocities_KernelPdS_S_S_Pidi)
        /*005c*/ 	.word	0x00000000


	//----- nvinfo : EIATTR_REGCOUNT
	.align		4
.L_15:
        /*0060*/ 	.byte	0x04, 0x2f
        /*0062*/ 	.short	(.L_17 - .L_16)
	.align		4
.L_16:
        /*0064*/ 	.word	index@(_Z27Corrected_Velocities_KernelPdS_di)
        /*0068*/ 	.word	0x0000000a


	//----- nvinfo : EIATTR_FRAME_SIZE
	.align		4
.L_17:
        /*006c*/ 	.byte	0x04, 0x11
        /*006e*/ 	.short	(.L_19 - .L_18)
	.align		4
.L_18:
        /*0070*/ 	.word	index@(_Z27Corrected_Velocities_KernelPdS_di)
        /*0074*/ 	.word	0x00000000


	//----- nvinfo : EIATTR_REGCOUNT
	.align		4
.L_19:
        /*0078*/ 	.byte	0x04, 0x2f
        /*007a*/ 	.short	(.L_21 - .L_20)
	.align		4
.L_20:
        /*007c*/ 	.word	index@(_Z26Resultant_Positions_KernelPdS_di)
        /*0080*/ 	.word	0x0000000c


	//----- nvinfo : EIATTR_FRAME_SIZE
	.align		4
.L_21:
        /*0084*/ 	.byte	0x04, 0x11
        /*0086*/ 	.short	(.L_23 - .L_22)
	.align		4
.L_22:
        /*0088*/ 	.word	index@(_Z26Resultant_Positions_KernelPdS_di)
        /*008c*/ 	.word	0x00000000


	//----- nvinfo : EIATTR_REGCOUNT
	.align		4
.L_23:
        /*0090*/ 	.byte	0x04, 0x2f
        /*0092*/ 	.short	(.L_25 - .L_24)
	.align		4
.L_24:
        /*0094*/ 	.word	index@(_Z25Adjustin_Positions_KernelPddi)
        /*0098*/ 	.word	0x00000016


	//----- nvinfo : EIATTR_FRAME_SIZE
	.align		4
.L_25:
        /*009c*/ 	.byte	0x04, 0x11
        /*009e*/ 	.short	(.L_27 - .L_26)
	.align		4
.L_26:
        /*00a0*/ 	.word	index@(_Z25Adjustin_Positions_KernelPddi)
        /*00a4*/ 	.word	0x00000000


	//----- nvinfo : EIATTR_REGCOUNT
	.align		4
.L_27:
        /*00a8*/ 	.byte	0x04, 0x2f
        /*00aa*/ 	.short	(.L_29 - .L_28)
	.align		4
.L_28:
        /*00ac*/ 	.word	index@(_Z21Kinetic_Energy_KernelPdS_S_S_Pii)
        /*00b0*/ 	.word	0x0000000e


	//----- nvinfo : EIATTR_FRAME_SIZE
	.align		4
.L_29:
        /*00b4*/ 	.byte	0x04, 0x11
        /*00b6*/ 	.short	(.L_31 - .L_30)
	.align		4
.L_30:
        /*00b8*/ 	.word	index@(_Z21Kinetic_Energy_KernelPdS_S_S_Pii)
        /*00bc*/ 	.word	0x00000000


	//----- nvinfo : EIATTR_REGCOUNT
	.align		4
.L_31:
        /*00c0*/ 	.byte	0x04, 0x2f
        /*00c2*/ 	.short	(.L_33 - .L_32)
	.align		4
.L_32:
        /*00c4*/ 	.word	index@(_Z27Total_Kinetic_Energy_KernelPdS_S_S_i)
        /*00c8*/ 	.word	0x00000010


	//----- nvinfo : EIATTR_FRAME_SIZE
	.align		4
.L_33:
        /*00cc*/ 	.byte	0x04, 0x11
        /*00ce*/ 	.short	(.L_35 - .L_34)
	.align		4
.L_34:
        /*00d0*/ 	.word	index@(_Z27Total_Kinetic_Energy_KernelPdS_S_S_i)
        /*00d4*/ 	.word	0x00000000


	//----- nvinfo : EIATTR_MIN_STACK_SIZE
	.align		4
.L_35:
        /*00d8*/ 	.byte	0x04, 0x12
        /*00da*/ 	.short	(.L_37 - .L_36)
	.align		4
.L_36:
        /*00dc*/ 	.word	index@(_Z27Total_Kinetic_Energy_KernelPdS_S_S_i)
        /*00e0*/ 	.word	0x00000000


	//----- nvinfo : EIATTR_MIN_STACK_SIZE
	.align		4
.L_37:
        /*00e4*/ 	.byte	0x04, 0x12
        /*00e6*/ 	.short	(.L_39 - .L_38)
	.align		4
.L_38:
        /*00e8*/ 	.word	index@(_Z21Kinetic_Energy_KernelPdS_S_S_Pii)
        /*00ec*/ 	.word	0x00000000


	//----- nvinfo : EIATTR_MIN_STACK_SIZE
	.align		4
.L_39:
        /*00f0*/ 	.byte	0x04, 0x12
        /*00f2*/ 	.short	(.L_41 - .L_40)
	.align		4
.L_40:
        /*00f4*/ 	.word	index@(_Z25Adjustin_Positions_KernelPddi)
        /*00f8*/ 	.word	0x00000000


	//----- nvinfo : EIATTR_MIN_STACK_SIZE
	.align		4
.L_41:
        /*00fc*/ 	.byte	0x04, 0x12
        /*00fe*/ 	.short	(.L_43 - .L_42)
	.align		4
.L_42:
        /*0100*/ 	.word	index@(_Z26Resultant_Positions_KernelPdS_di)
        /*0104*/ 	.word	0x00000000


	//----- nvinfo : EIATTR_MIN_STACK_SIZE
	.align		4
.L_43:
        /*0108*/ 	.byte	0x04, 0x12
        /*010a*/ 	.short	(.L_45 - .L_44)
	.align		4
.L_44:
        /*010c*/ 	.word	index@(_Z27Corrected_Velocities_KernelPdS_di)
        /*0110*/ 	.word	0x00000000


	//----- nvinfo : EIATTR_MIN_STACK_SIZE
	.align		4
.L_45:
        /*0114*/ 	.byte	0x04, 0x12
        /*0116*/ 	.short	(.L_47 - .L_46)
	.align		4
.L_46:
        /*0118*/ 	.word	index@(_Z27Resultant_Velocities_KernelPdS_S_S_Pidi)
        /*011c*/ 	.word	0x00000000


	//----- nvinfo : EIATTR_MIN_STACK_SIZE
	.align		4
.L_47:
        /*0120*/ 	.byte	0x04, 0x12
        /*0122*/ 	.short	(.L_49 - .L_48)
	.align		4
.L_48:
        /*0124*/ 	.word	index@(_Z23Resultant_Forces_KernelPdS_i)
        /*0128*/ 	.word	0x00000000


	//----- nvinfo : EIATTR_MIN_STACK_SIZE
	.align		4
.L_49:
        /*012c*/ 	.byte	0x04, 0x12
        /*012e*/ 	.short	(.L_51 - .L_50)
	.align		4
.L_50:
        /*0130*/ 	.word	index@(_Z21Parcial_Forces_KernelPdS_S_S_ii)
        /*0134*/ 	.word	0x00000000
.L_51:


//--------------------- .nv.compat                --------------------------
	.section	.nv.compat,"",@"SHT_CUDA_COMPAT_INFO"
	.align	4
        /*0000*/ 	.byte	0x02, 0x09, 0x00, 0x00, 0x02, 0x02, 0x01, 0x00, 0x02, 0x05, 0x05, 0x00, 0x03, 0x07, 0x01, 0x01
        /*0010*/ 	.byte	0x02, 0x03, 0x00, 0x00, 0x02, 0x06, 0x01, 0x00, 0x04, 0x0b, 0x08, 0x00, 0x01, 0x00, 0x00, 0x00
        /*0020*/ 	.byte	0x00, 0x00, 0x00, 0x00


//--------------------- .nv.info._Z27Total_Kinetic_Energy_KernelPdS_S_S_i --------------------------
	.section	.nv.info._Z27Total_Kinetic_Energy_KernelPdS_S_S_i,"",@"SHT_CUDA_INFO"
	.sectionflags	@""
	.align	4


	//----- nvinfo : EIATTR_CUDA_API_VERSION
	.align		4
        /*0000*/ 	.byte	0x04, 0x37
        /*0002*/ 	.short	(.L_53 - .L_52)
.L_52:
        /*0004*/ 	.word	0x00000082


	//----- nvinfo : EIATTR_KPARAM_INFO
	.align		4
.L_53:
        /*0008*/ 	.byte	0x04, 0x17
        /*000a*/ 	.short	(.L_55 - .L_54)
.L_54:
        /*000c*/ 	.word	0x00000000
        /*0010*/ 	.short	0x0004
        /*0012*/ 	.short	0x0020
        /*0014*/ 	.byte	0x00, 0xf0, 0x11, 0x00


	//----- nvinfo : EIATTR_KPARAM_INFO
	.align		4
.L_55:
        /*0018*/ 	.byte	0x04, 0x17
        /*001a*/ 	.short	(.L_57 - .L_56)
.L_56:
        /*001c*/ 	.word	0x00000000
        /*0020*/ 	.short	0x0003
        /*0022*/ 	.short	0x0018
        /*0024*/ 	.byte	0x00, 0xf5, 0x21, 0x00


	//----- nvinfo : EIATTR_KPARAM_INFO
	.align		4
.L_57:
        /*0028*/ 	.byte	0x04, 0x17
        /*002a*/ 	.short	(.L_59 - .L_58)
.L_58:
        /*002c*/ 	.word	0x00000000
        /*0030*/ 	.short	0x0002
        /*0032*/ 	.short	0x0010
        /*0034*/ 	.byte	0x00, 0xf5, 0x21, 0x00


	//----- nvinfo : EIATTR_KPARAM_INFO
	.align		4
.L_59:
        /*0038*/ 	.byte	0x04, 0x17
        /*003a*/ 	.short	(.L_61 - .L_60)
.L_60:
        /*003c*/ 	.word	0x00000000
        /*0040*/ 	.short	0x0001
        /*0042*/ 	.short	0x0008
        /*0044*/ 	.byte	0x00, 0xf5, 0x21, 0x00


	//----- nvinfo : EIATTR_KPARAM_INFO
	.align		4
.L_61:
        /*0048*/ 	.byte	0x04, 0x17
        /*004a*/ 	.short	(.L_63 - .L_62)
.L_62:
        /*004c*/ 	.word	0x00000000
        /*0050*/ 	.short	0x0000
        /*0052*/ 	.short	0x0000
        /*0054*/ 	.byte	0x00, 0xf5, 0x21, 0x00


	//----- nvinfo : EIATTR_SPARSE_MMA_MASK
	.align		4
.L_63:
        /*0058*/ 	.byte	0x03, 0x50
        /*005a*/ 	.short	0x0000


	//----- nvinfo : EIATTR_MAXREG_COUNT
	.align		4
        /*005c*/ 	.byte	0x03, 0x1b
        /*005e*/ 	.short	0x00ff


	//----- nvinfo : EIATTR_MERCURY_ISA_VERSION
	.align		4
        /*0060*/ 	.byte	0x03, 0x5f
        /*0062*/ 	.short	0x0101


	//----- nvinfo : EIATTR_VRC_CTA_INIT_COUNT
	.align		4
        /*0064*/ 	.byte	0x02, 0x4a
	.zero		1
	.zero		1


	//----- nvinfo : EIATTR_EXIT_INSTR_OFFSETS
	.align		4
        /*0068*/ 	.byte	0x04, 0x1c
        /*006a*/ 	.short	(.L_65 - .L_64)


	//   ....[0]....
.L_64:
        /*006c*/ 	.word	0x00000070


	//   ....[1]....
        /*0070*/ 	.word	0x00000170


	//----- nvinfo : EIATTR_CBANK_PARAM_SIZE
	.align		4
.L_65:
        /*0074*/ 	.byte	0x03, 0x19
        /*0076*/ 	.short	0x0024


	//----- nvinfo : EIATTR_PARAM_CBANK
	.align		4
        /*0078*/ 	.byte	0x04, 0x0a
        /*007a*/ 	.short	(.L_67 - .L_66)
	.align		4
.L_66:
        /*007c*/ 	.word	index@(.nv.constant0._Z27Total_Kinetic_Energy_KernelPdS_S_S_i)
        /*0080*/ 	.short	0x0380
        /*0082*/ 	.short	0x0024


	//----- nvinfo : EIATTR_SW_WAR
	.align		4
.L_67:
        /*0084*/ 	.byte	0x04, 0x36
        /*0086*/ 	.short	(.L_69 - .L_68)
.L_68:
        /*0088*/ 	.word	0x00000008
.L_69:


//--------------------- .nv.info._Z21Kinetic_Energy_KernelPdS_S_S_Pii --------------------------
	.section	.nv.info._Z21Kinetic_Energy_KernelPdS_S_S_Pii,"",@"SHT_CUDA_INFO"
	.sectionflags	@""
	.align	4


	//----- nvinfo : EIATTR_CUDA_API_VERSION
	.align		4
        /*0000*/ 	.byte	0x04, 0x37
        /*0002*/ 	.short	(.L_71 - .L_70)
.L_70:
        /*0004*/ 	.word	0x00000082


	//----- nvinfo : EIATTR_KPARAM_INFO
	.align		4
.L_71:
        /*0008*/ 	.byte	0x04, 0x17
        /*000a*/ 	.short	(.L_73 - .L_72)
.L_72:
        /*000c*/ 	.word	0x00000000
        /*0010*/ 	.short	0x0005
        /*0012*/ 	.short	0x0028
        /*0014*/ 	.byte	0x00, 0xf0, 0x11, 0x00


	//----- nvinfo : EIATTR_KPARAM_INFO
	.align		4
.L_73:
        /*0018*/ 	.byte	0x04, 0x17
        /*001a*/ 	.short	(.L_75 - .L_74)
.L_74:
        /*001c*/ 	.word	0x00000000
        /*0020*/ 	.short	0x0004
        /*0022*/ 	.short	0x0020
        /*0024*/ 	.byte	0x00, 0xf5, 0x21, 0x00


	//----- nvinfo : EIATTR_KPARAM_INFO
	.align		4
.L_75:
        /*0028*/ 	.byte	0x04, 0x17
        /*002a*/ 	.short	(.L_77 - .L_76)
.L_76:
        /*002c*/ 	.word	0x00000000
        /*0030*/ 	.short	0x0003
        /*0032*/ 	.short	0x0018
        /*0034*/ 	.byte	0x00, 0xf5, 0x21, 0x00


	//----- nvinfo : EIATTR_KPARAM_INFO
	.align		4
.L_77:
        /*0038*/ 	.byte	0x04, 0x17
        /*003a*/ 	.short	(.L_79 - .L_78)
.L_78:
        /*003c*/ 	.word	0x00000000
        /*0040*/ 	.short	0x0002
        /*0042*/ 	.short	0x0010
        /*0044*/ 	.byte	0x00, 0xf5, 0x21, 0x00


	//----- nvinfo : EIATTR_KPARAM_INFO
	.align		4
.L_79:
        /*0048*/ 	.byte	0x04, 0x17
        /*004a*/ 	.short	(.L_81 - .L_80)
.L_80:
        /*004c*/ 	.word	0x00000000
        /*0050*/ 	.short	0x0001
        /*0052*/ 	.short	0x0008
        /*0054*/ 	.byte	0x00, 0xf5, 0x21, 0x00


	//----- nvinfo : EIATTR_KPARAM_INFO
	.align		4
.L_81:
        /*0058*/ 	.byte	0x04, 0x17
        /*005a*/ 	.short	(.L_83 - .L_82)
.L_82:
        /*005c*/ 	.word	0x00000000
        /*0060*/ 	.short	0x0000
        /*0062*/ 	.short	0x0000
        /*0064*/ 	.byte	0x00, 0xf5, 0x21, 0x00


	//----- nvinfo : EIATTR_SPARSE_MMA_MASK
	.align		4
.L_83:
        /*0068*/ 	.byte	0x03, 0x50
        /*006a*/ 	.short	0x0000


	//----- nvinfo : EIATTR_MAXREG_COUNT
	.align		4
        /*006c*/ 	.byte	0x03, 0x1b
        /*006e*/ 	.short	0x00ff


	//----- nvinfo : EIATTR_MERCURY_ISA_VERSION
	.align		4
        /*0070*/ 	.byte	0x03, 0x5f
        /*0072*/ 	.short	0x0101


	//----- nvinfo : EIATTR_VRC_CTA_INIT_COUNT
	.align		4
        /*0074*/ 	.byte	0x02, 0x4a
	.zero		1
	.zero		1


	//----- nvinfo : EIATTR_EXIT_INSTR_OFFSETS
	.align		4
        /*0078*/ 	.byte	0x04, 0x1c
        /*007a*/ 	.short	(.L_85 - .L_84)


	//   ....[0]....
.L_84:
        /*007c*/ 	.word	0x00000070


	//   ....[1]....
        /*0080*/ 	.word	0x000001c0


	//----- nvinfo : EIATTR_CBANK_PARAM_SIZE
	.align		4
.L_85:
        /*0084*/ 	.byte	0x03, 0x19
        /*0086*/ 	.short	0x002c


	//----- nvinfo : EIATTR_PARAM_CBANK
	.align		4
        /*0088*/ 	.byte	0x04, 0x0a
        /*008a*/ 	.short	(.L_87 - .L_86)
	.align		4
.L_86:
        /*008c*/ 	.word	index@(.nv.constant0._Z21Kinetic_Energy_KernelPdS_S_S_Pii)
        /*0090*/ 	.short	0x0380
        /*0092*/ 	.short	0x002c


	//----- nvinfo : EIATTR_SW_WAR
	.align		4
.L_87:
        /*0094*/ 	.byte	0x04, 0x36
        /*0096*/ 	.short	(.L_89 - .L_88)
.L_88:
        /*0098*/ 	.word	0x00000008
.L_89:


//--------------------- .nv.info._Z25Adjustin_Positions_KernelPddi --------------------------
	.section	.nv.info._Z25Adjustin_Positions_KernelPddi,"",@"SHT_CUDA_INFO"
	.sectionflags	@""
	.align	4


	//----- nvinfo : EIATTR_CUDA_API_VERSION
	.align		4
        /*0000*/ 	.byte	0x04, 0x37
        /*0002*/ 	.short	(.L_91 - .L_90)
.L_90:
        /*0004*/ 	.word	0x00000082


	//----- nvinfo : EIATTR_KPARAM_INFO
	.align		4
.L_91:
        /*0008*/ 	.byte	0x04, 0x17
        /*000a*/ 	.short	(.L_93 - .L_92)
.L_92:
        /*000c*/ 	.word	0x00000000
        /*0010*/ 	.short	0x0002
        /*0012*/ 	.short	0x0010
        /*0014*/ 	.byte	0x00, 0xf0, 0x11, 0x00


	//----- nvinfo : EIATTR_KPARAM_INFO
	.align		4
.L_93:
        /*0018*/ 	.byte	0x04, 0x17
        /*001a*/ 	.short	(.L_95 - .L_94)
.L_94:
        /*001c*/ 	.word	0x00000000
        /*0020*/ 	.short	0x0001
        /*0022*/ 	.short	0x0008
        /*0024*/ 	.byte	0x00, 0xf0, 0x21, 0x00


	//----- nvinfo : EIATTR_KPARAM_INFO
	.align		4
.L_95:
        /*0028*/ 	.byte	0x04, 0x17
        /*002a*/ 	.short	(.L_97 - .L_96)
.L_96:
        /*002c*/ 	.word	0x00000000
        /*0030*/ 	.short	0x0000
        /*0032*/ 	.short	0x0000
        /*0034*/ 	.byte	0x00, 0xf5, 0x21, 0x00


	//----- nvinfo : EIATTR_SPARSE_MMA_MASK
	.align		4
.L_97:
        /*0038*/ 	.byte	0x03, 0x50
        /*003a*/ 	.short	0x0000


	//----- nvinfo : EIATTR_MAXREG_COUNT
	.align		4
        /*003c*/ 	.byte	0x03, 0x1b
        /*003e*/ 	.short	0x00ff


	//----- nvinfo : EIATTR_MERCURY_ISA_VERSION
	.align		4
        /*0040*/ 	.byte	0x03, 0x5f
        /*0042*/ 	.short	0x0101


	//----- nvinfo : EIATTR_VRC_CTA_INIT_COUNT
	.align		4
        /*0044*/ 	.byte	0x02, 0x4a
	.zero		1
	.zero		1


	//----- nvinfo : EIATTR_EXIT_INSTR_OFFSETS
	.align		4
        /*0048*/ 	.byte	0x04, 0x1c
        /*004a*/ 	.short	(.L_99 - .L_98)


	//   ....[0]....
.L_98:
        /*004c*/ 	.word	0x00000070


	//   ....[1]....
        /*0050*/ 	.word	0x00000960


	//   ....[2]....
        /*0054*/ 	.word	0x00001180


	//----- nvinfo : EIATTR_CRS_STACK_SIZE
	.align		4
.L_99:
        /*0058*/ 	.byte	0x04, 0x1e
        /*005a*/ 	.short	(.L_101 - .L_100)
.L_100:
        /*005c*/ 	.word	0x00000000


	//----- nvinfo : EIATTR_CBANK_PARAM_SIZE
	.align		4
.L_101:
        /*0060*/ 	.byte	0x03, 0x19
        /*0062*/ 	.short	0x0014


	//----- nvinfo : EIATTR_PARAM_CBANK
	.align		4
        /*0064*/ 	.byte	0x04, 0x0a
        /*0066*/ 	.short	(.L_103 - .L_102)
	.align		4
.L_102:
        /*0068*/ 	.word	index@(.nv.constant0._Z25Adjustin_Positions_KernelPddi)
        /*006c*/ 	.short	0x0380
        /*006e*/ 	.short	0x0014


	//----- nvinfo : EIATTR_SW_WAR
	.align		4
.L_103:
        /*0070*/ 	.byte	0x04, 0x36
        /*0072*/ 	.short	(.L_105 - .L_104)
.L_104:
        /*0074*/ 	.word	0x00000008
.L_105:


//--------------------- .nv.info._Z26Resultant_Positions_KernelPdS_di --------------------------
	.section	.nv.info._Z26Resultant_Positions_KernelPdS_di,"",@"SHT_CUDA_INFO"
	.sectionflags	@""
	.align	4


	//----- nvinfo : EIATTR_CUDA_API_VERSION
	.align		4
        /*0000*/ 	.byte	0x04, 0x37
        /*0002*/ 	.short	(.L_107 - .L_106)
.L_106:
        /*0004*/ 	.word	0x00000082


	//----- nvinfo : EIATTR_KPARAM_INFO
	.align		4
.L_107:
        /*0008*/ 	.byte	0x04, 0x17
        /*000a*/ 	.short	(.L_109 - .L_108)
.L_108:
        /*000c*/ 	.word	0x00000000
        /*0010*/ 	.short	0x0003
        /*0012*/ 	.short	0x0018
        /*0014*/ 	.byte	0x00, 0xf0, 0x11, 0x00


	//----- nvinfo : EIATTR_KPARAM_INFO
	.align		4
.L_109:
        /*0018*/ 	.byte	0x04, 0x17
        /*001a*/ 	.short	(.L_111 - .L_110)
.L_110:
        /*001c*/ 	.word	0x00000000
        /*0020*/ 	.short	0x0002
        /*0022*/ 	.short	0x0010
        /*0024*/ 	.byte	0x00, 0xf0, 0x21, 0x00


	//----- nvinfo : EIATTR_KPARAM_INFO
	.align		4
.L_111:
        /*0028*/ 	.byte	0x04, 0x17
        /*002a*/ 	.short	(.L_113 - .L_112)
.L_112:
        /*002c*/ 	.word	0x00000000
        /*0030*/ 	.short	0x0001
        /*0032*/ 	.short	0x0008
        /*0034*/ 	.byte	0x00, 0xf5, 0x21, 0x00


	//----- nvinfo : EIATTR_KPARAM_INFO
	.align		4
.L_113:
        /*0038*/ 	.byte	0x04, 0x17
        /*003a*/ 	.short	(.L_115 - .L_114)
.L_114:
        /*003c*/ 	.word	0x00000000
        /*0040*/ 	.short	0x0000
        /*0042*/ 	.short	0x0000
        /*0044*/ 	.byte	0x00, 0xf5, 0x21, 0x00


	//----- nvinfo : EIATTR_SPARSE_MMA_MASK
	.align		4
.L_115:
        /*0048*/ 	.byte	0x03, 0x50
        /*004a*/ 	.short	0x0000


	//----- nvinfo : EIATTR_MAXREG_COUNT
	.align		4
        /*004c*/ 	.byte	0x03, 0x1b
        /*004e*/ 	.short	0x00ff


	//----- nvinfo : EIATTR_MERCURY_ISA_VERSION
	.align		4
        /*0050*/ 	.byte	0x03, 0x5f
        /*0052*/ 	.short	0x0101


	//----- nvinfo : EIATTR_VRC_CTA_INIT_COUNT
	.align		4
        /*0054*/ 	.byte	0x02, 0x4a
	.zero		1
	.zero		1


	//----- nvinfo : EIATTR_EXIT_INSTR_OFFSETS
	.align		4
        /*0058*/ 	.byte	0x04, 0x1c
        /*005a*/ 	.short	(.L_117 - .L_116)


	//   ....[0]....
.L_116:
        /*005c*/ 	.word	0x00000070


	//   ....[1]....
        /*0060*/ 	.word	0x00000150


	//----- nvinfo : EIATTR_CBANK_PARAM_SIZE
	.align		4
.L_117:
        /*0064*/ 	.byte	0x03, 0x19
        /*0066*/ 	.short	0x001c


	//----- nvinfo : EIATTR_PARAM_CBANK
	.align		4
        /*0068*/ 	.byte	0x04, 0x0a
        /*006a*/ 	.short	(.L_119 - .L_118)
	.align		4
.L_118:
        /*006c*/ 	.word	index@(.nv.constant0._Z26Resultant_Positions_KernelPdS_di)
        /*0070*/ 	.short	0x0380
        /*0072*/ 	.short	0x001c


	//----- nvinfo : EIATTR_SW_WAR
	.align		4
.L_119:
        /*0074*/ 	.byte	0x04, 0x36
        /*0076*/ 	.short	(.L_121 - .L_120)
.L_120:
        /*0078*/ 	.word	0x00000008
.L_121:


//--------------------- .nv.info._Z27Corrected_Velocities_KernelPdS_di --------------------------
	.section	.nv.info._Z27Corrected_Velocities_KernelPdS_di,"",@"SHT_CUDA_INFO"
	.sectionflags	@""
	.align	4


	//----- nvinfo : EIATTR_CUDA_API_VERSION
	.align		4
        /*0000*/ 	.byte	0x04, 0x37
        /*0002*/ 	.short	(.L_123 - .L_122)
.L_122:
        /*0004*/ 	.word	0x00000082


	//----- nvinfo : EIATTR_KPARAM_INFO
	.align		4
.L_123:
        /*0008*/ 	.byte	0x04, 0x17
        /*000a*/ 	.short	(.L_125 - .L_124)
.L_124:
        /*000c*/ 	.word	0x00000000
        /*0010*/ 	.short	0x0003
        /*0012*/ 	.short	0x0018
        /*0014*/ 	.byte	0x00, 0xf0, 0x11, 0x00


	//----- nvinfo : EIATTR_KPARAM_INFO
	.align		4
.L_125:
        /*0018*/ 	.byte	0x04, 0x17
        /*001a*/ 	.short	(.L_127 - .L_126)
.L_126:
        /*001c*/ 	.word	0x00000000
        /*0020*/ 	.short	0x0002
        /*0022*/ 	.short	0x0010
        /*0024*/ 	.byte	0x00, 0xf0, 0x21, 0x00


	//----- nvinfo : EIATTR_KPARAM_INFO
	.align		4
.L_127:
        /*0028*/ 	.byte	0x04, 0x17
        /*002a*/ 	.short	(.L_129 - .L_128)
.L_128:
        /*002c*/ 	.word	0x00000000
        /*0030*/ 	.short	0x0001
        /*0032*/ 	.short	0x0008
        /*0034*/ 	.byte	0x00, 0xf5, 0x21, 0x00


	//----- nvinfo : EIATTR_KPARAM_INFO
	.align		4
.L_129:
        /*0038*/ 	.byte	0x04, 0x17
        /*003a*/ 	.short	(.L_131 - .L_130)
.L_130:
        /*003c*/ 	.word	0x00000000
        /*0040*/ 	.short	0x0000
        /*0042*/ 	.short	0x0000
        /*0044*/ 	.byte	0x00, 0xf5, 0x21, 0x00


	//----- nvinfo : EIATTR_SPARSE_MMA_MASK
	.align		4
.L_131:
        /*0048*/ 	.byte	0x03, 0x50
        /*004a*/ 	.short	0x0000


	//----- nvinfo : EIATTR_MAXREG_COUNT
	.align		4
        /*004c*/ 	.byte	0x03, 0x1b
        /*004e*/ 	.short	0x00ff


	//----- nvinfo : EIATTR_MERCURY_ISA_VERSION
	.align		4
        /*0050*/ 	.byte	0x03, 0x5f
        /*0052*/ 	.short	0x0101


	//----- nvinfo : EIATTR_VRC_CTA_INIT_COUNT
	.align		4
        /*0054*/ 	.byte	0x02, 0x4a
	.zero		1
	.zero		1


	//----- nvinfo : EIATTR_EXIT_INSTR_OFFSETS
	.align		4
        /*0058*/ 	.byte	0x04, 0x1c
        /*005a*/ 	.short	(.L_133 - .L_132)


	//   ....[0]....
.L_132:
        /*005c*/ 	.word	0x00000070


	//   ....[1]....
        /*0060*/ 	.word	0x000000f0


	//----- nvinfo : EIATTR_CBANK_PARAM_SIZE
	.align		4
.L_133:
        /*0064*/ 	.byte	0x03, 0x19
        /*0066*/ 	.short	0x001c


	//----- nvinfo : EIATTR_PARAM_CBANK
	.align		4
        /*0068*/ 	.byte	0x04, 0x0a
        /*006a*/ 	.short	(.L_135 - .L_134)
	.align		4
.L_134:
        /*006c*/ 	.word	index@(.nv.constant0._Z27Corrected_Velocities_KernelPdS_di)
        /*0070*/ 	.short	0x0380
        /*0072*/ 	.short	0x001c


	//----- nvinfo : EIATTR_SW_WAR
	.align		4
.L_135:
        /*0074*/ 	.byte	0x04, 0x36
        /*0076*/ 	.short	(.L_137 - .L_136)
.L_136:
        /*0078*/ 	.word	0x00000008
.L_137:


//--------------------- .nv.info._Z27Resultant_Velocities_KernelPdS_S_S_Pidi --------------------------
	.section	.nv.info._Z27Resultant_Velocities_KernelPdS_S_S_Pidi,"",@"SHT_CUDA_INFO"
	.sectionflags	@""
	.align	4


	//----- nvinfo : EIATTR_CUDA_API_VERSION
	.align		4
        /*0000*/ 	.byte	0x04, 0x37
        /*0002*/ 	.short	(.L_139 - .L_138)
.L_138:
        /*0004*/ 	.word	0x00000082


	//----- nvinfo : EIATTR_KPARAM_INFO
	.align		4
.L_139:
        /*0008*/ 	.byte	0x04, 0x17
        /*000a*/ 	.short	(.L_141 - .L_140)
.L_140:
        /*000c*/ 	.word	0x00000000
        /*0010*/ 	.short	0x0006
        /*0012*/ 	.short	0x0030
        /*0014*/ 	.byte	0x00, 0xf0, 0x11, 0x00


	//----- nvinfo : EIATTR_KPARAM_INFO
	.align		4
.L_141:
        /*0018*/ 	.byte	0x04, 0x17
        /*001a*/ 	.short	(.L_143 - .L_142)
.L_142:
        /*001c*/ 	.word	0x00000000
        /*0020*/ 	.short	0x0005
        /*0022*/ 	.short	0x0028
        /*0024*/ 	.byte	0x00, 0xf0, 0x21, 0x00


	//----- nvinfo : EIATTR_KPARAM_INFO
	.align		4
.L_143:
        /*0028*/ 	.byte	0x04, 0x17
        /*002a*/ 	.short	(.L_145 - .L_144)
.L_144:
        /*002c*/ 	.word	0x00000000
        /*0030*/ 	.short	0x0004
        /*0032*/ 	.short	0x0020
        /*0034*/ 	.byte	0x00, 0xf5, 0x21, 0x00


	//----- nvinfo : EIATTR_KPARAM_INFO
	.align		4
.L_145:
        /*0038*/ 	.byte	0x04, 0x17
        /*003a*/ 	.short	(.L_147 - .L_146)
.L_146:
        /*003c*/ 	.word	0x00000000
        /*0040*/ 	.short	0x0003
        /*0042*/ 	.short	0x0018
        /*0044*/ 	.byte	0x00, 0xf5, 0x21, 0x00


	//----- nvinfo : EIATTR_KPARAM_INFO
	.align		4
.L_147:
        /*0048*/ 	.byte	0x04, 0x17
        /*004a*/ 	.short	(.L_149 - .L_148)
.L_148:
        /*004c*/ 	.word	0x00000000
        /*0050*/ 	.short	0x0002
        /*0052*/ 	.short	0x0010
        /*0054*/ 	.byte	0x00, 0xf5, 0x21, 0x00


	//----- nvinfo : EIATTR_KPARAM_INFO
	.align		4
.L_149:
        /*0058*/ 	.byte	0x04, 0x17
        /*005a*/ 	.short	(.L_151 - .L_150)
.L_150:
        /*005c*/ 	.word	0x00000000
        /*0060*/ 	.short	0x0001
        /*0062*/ 	.short	0x0008
        /*0064*/ 	.byte	0x00, 0xf5, 0x21, 0x00


	//----- nvinfo : EIATTR_KPARAM_INFO
	.align		4
.L_151:
        /*0068*/ 	.byte	0x04, 0x17
        /*006a*/ 	.short	(.L_153 - .L_152)
.L_152:
        /*006c*/ 	.word	0x00000000
        /*0070*/ 	.short	0x0000
        /*0072*/ 	.short	0x0000
        /*0074*/ 	.byte	0x00, 0xf5, 0x21, 0x00


	//----- nvinfo : EIATTR_SPARSE_MMA_MASK
	.align		4
.L_153:
        /*0078*/ 	.byte	0x03, 0x50
        /*007a*/ 	.short	0x0000


	//----- nvinfo : EIATTR_MAXREG_COUNT
	.align		4
        /*007c*/ 	.byte	0x03, 0x1b
        /*007e*/ 	.short	0x00ff


	//----- nvinfo : EIATTR_MERCURY_ISA_VERSION
	.align		4
        /*0080*/ 	.byte	0x03, 0x5f
        /*0082*/ 	.short	0x0101


	//----- nvinfo : EIATTR_VRC_CTA_INIT_COUNT
	.align		4
        /*0084*/ 	.byte	0x02, 0x4a
	.zero		1
	.zero		1


	//----- nvinfo : EIATTR_EXIT_INSTR_OFFSETS
	.align		4
        /*0088*/ 	.byte	0x04, 0x1c
        /*008a*/ 	.short	(.L_155 - .L_154)


	//   ....[0]....
.L_154:
        /*008c*/ 	.word	0x00000070


	//   ....[1]....
        /*0090*/ 	.word	0x00000300


	//----- nvinfo : EIATTR_CRS_STACK_SIZE
	.align		4
.L_155:
        /*0094*/ 	.byte	0x04, 0x1e
        /*0096*/ 	.short	(.L_157 - .L_156)
.L_156:
        /*0098*/ 	.word	0x00000000


	//----- nvinfo : EIATTR_CBANK_PARAM_SIZE
	.align		4
.L_157:
        /*009c*/ 	.byte	0x03, 0x19
        /*009e*/ 	.short	0x0034


	//----- nvinfo : EIATTR_PARAM_CBANK
	.align		4
        /*00a0*/ 	.byte	0x04, 0x0a
        /*00a2*/ 	.short	(.L_159 - .L_158)
	.align		4
.L_158:
        /*00a4*/ 	.word	index@(.nv.constant0._Z27Resultant_Velocities_KernelPdS_S_S_Pidi)
        /*00a8*/ 	.short	0x0380
        /*00aa*/ 	.short	0x0034


	//----- nvinfo : EIATTR_SW_WAR
	.align		4
.L_159:
        /*00ac*/ 	.byte	0x04, 0x36
        /*00ae*/ 	.short	(.L_161 - .L_160)
.L_160:
        /*00b0*/ 	.word	0x00000008
.L_161:


//--------------------- .nv.info._Z23Resultant_Forces_KernelPdS_i --------------------------
	.section	.nv.info._Z23Resultant_Forces_KernelPdS_i,"",@"SHT_CUDA_INFO"
	.sectionflags	@""
	.align	4


	//----- nvinfo : EIATTR_CUDA_API_VERSION
	.align		4
        /*0000*/ 	.byte	0x04, 0x37
        /*0002*/ 	.short	(.L_163 - .L_162)
.L_162:
        /*0004*/ 	.word	0x00000082


	//----- nvinfo : EIATTR_KPARAM_INFO
	.align		4
.L_163:
        /*0008*/ 	.byte	0x04, 0x17
        /*000a*/ 	.short	(.L_165 - .L_164)
.L_164:
        /*000c*/ 	.word	0x00000000
        /*0010*/ 	.short	0x0002
        /*0012*/ 	.short	0x0010
        /*0014*/ 	.byte	0x00, 0xf0, 0x11, 0x00


	//----- nvinfo : EIATTR_KPARAM_INFO
	.align		4
.L_165:
        /*0018*/ 	.byte	0x04, 0x17
        /*001a*/ 	.short	(.L_167 - .L_166)
.L_166:
        /*001c*/ 	.word	0x00000000
        /*0020*/ 	.short	0x0001
        /*0022*/ 	.short	0x0008
        /*0024*/ 	.byte	0x00, 0xf5, 0x21, 0x00


	//----- nvinfo : EIATTR_KPARAM_INFO
	.align		4
.L_167:
        /*0028*/ 	.byte	0x04, 0x17
        /*002a*/ 	.short	(.L_169 - .L_168)
.L_168:
        /*002c*/ 	.word	0x00000000
        /*0030*/ 	.short	0x0000
        /*0032*/ 	.short	0x0000
        /*0034*/ 	.byte	0x00, 0xf5, 0x21, 0x00


	//----- nvinfo : EIATTR_SPARSE_MMA_MASK
	.align		4
.L_169:
        /*0038*/ 	.byte	0x03, 0x50
        /*003a*/ 	.short	0x0000


	//----- nvinfo : EIATTR_MAXREG_COUNT
	.align		4
        /*003c*/ 	.byte	0x03, 0x1b
        /*003e*/ 	.short	0x00ff


	//----- nvinfo : EIATTR_MERCURY_ISA_VERSION
	.align		4
        /*0040*/ 	.byte	0x03, 0x5f
        /*0042*/ 	.short	0x0101


	//----- nvinfo : EIATTR_VRC_CTA_INIT_COUNT
	.align		4
        /*0044*/ 	.byte	0x02, 0x4a
	.zero		1
	.zero		1


	//----- nvinfo : EIATTR_EXIT_INSTR_OFFSETS
	.align		4
        /*0048*/ 	.byte	0x04, 0x1c
        /*004a*/ 	.short	(.L_171 - .L_170)


	//   ....[0]....
.L_170:
        /*004c*/ 	.word	0x00000070


	//   ....[1]....
        /*0050*/ 	.word	0x00000790


	//----- nvinfo : EIATTR_CBANK_PARAM_SIZE
	.align		4
.L_171:
        /*0054*/ 	.byte	0x03, 0x19
        /*0056*/ 	.short	0x0014


	//----- nvinfo : EIATTR_PARAM_CBANK
	.align		4
        /*0058*/ 	.byte	0x04, 0x0a
        /*005a*/ 	.short	(.L_173 - .L_172)
	.align		4
.L_172:
        /*005c*/ 	.word	index@(.nv.constant0._Z23Resultant_Forces_KernelPdS_i)
        /*0060*/ 	.short	0x0380
        /*0062*/ 	.short	0x0014


	//----- nvinfo : EIATTR_SW_WAR
	.align		4
.L_173:
        /*0064*/ 	.byte	0x04, 0x36
        /*0066*/ 	.short	(.L_175 - .L_174)
.L_174:
        /*0068*/ 	.word	0x00000008
.L_175:


//--------------------- .nv.info._Z21Parcial_Forces_KernelPdS_S_S_ii --------------------------
	.section	.nv.info._Z21Parcial_Forces_KernelPdS_S_S_ii,"",@"SHT_CUDA_INFO"
	.sectionflags	@""
	.align	4


	//----- nvinfo : EIATTR_CUDA_API_VERSION
	.align		4
        /*0000*/ 	.byte	0x04, 0x37
        /*0002*/ 	.short	(.L_177 - .L_176)
.L_176:
        /*0004*/ 	.word	0x00000082


	//----- nvinfo : EIATTR_KPARAM_INFO
	.align		4
.L_177:
        /*0008*/ 	.byte	0x04, 0x17
        /*000a*/ 	.short	(.L_179 - .L_178)
.L_178:
        /*000c*/ 	.word	0x00000000
        /*0010*/ 	.short	0x0005
        /*0012*/ 	.short	0x0024
        /*0014*/ 	.byte	0x00, 0xf0, 0x11, 0x00


	//----- nvinfo : EIATTR_KPARAM_INFO
	.align		4
.L_179:
        /*0018*/ 	.byte	0x04, 0x17
        /*001a*/ 	.short	(.L_181 - .L_180)
.L_180:
        /*001c*/ 	.word	0x00000000
        /*0020*/ 	.short	0x0004
        /*0022*/ 	.short	0x0020
        /*0024*/ 	.byte	0x00, 0xf0, 0x11, 0x00


	//----- nvinfo : EIATTR_KPARAM_INFO
	.align		4
.L_181:
        /*0028*/ 	.byte	0x04, 0x17
        /*002a*/ 	.short	(.L_183 - .L_182)
.L_182:
        /*002c*/ 	.word	0x00000000
        /*0030*/ 	.short	0x0003
        /*0032*/ 	.short	0x0018
        /*0034*/ 	.byte	0x00, 0xf5, 0x21, 0x00


	//----- nvinfo : EIATTR_KPARAM_INFO
	.align		4
.L_183:
        /*0038*/ 	.byte	0x04, 0x17
        /*003a*/ 	.short	(.L_185 - .L_184)
.L_184:
        /*003c*/ 	.word	0x00000000
        /*0040*/ 	.short	0x0002
        /*0042*/ 	.short	0x0010
        /*0044*/ 	.byte	0x00, 0xf5, 0x21, 0x00


	//----- nvinfo : EIATTR_KPARAM_INFO
	.align		4
.L_185:
        /*0048*/ 	.byte	0x04, 0x17
        /*004a*/ 	.short	(.L_187 - .L_186)
.L_186:
        /*004c*/ 	.word	0x00000000
        /*0050*/ 	.short	0x0001
        /*0052*/ 	.short	0x0008
        /*0054*/ 	.byte	0x00, 0xf5, 0x21, 0x00


	//----- nvinfo : EIATTR_KPARAM_INFO
	.align		4
.L_187:
        /*0058*/ 	.byte	0x04, 0x17
        /*005a*/ 	.short	(.L_189 - .L_188)
.L_188:
        /*005c*/ 	.word	0x00000000
        /*0060*/ 	.short	0x0000
        /*0062*/ 	.short	0x0000
        /*0064*/ 	.byte	0x00, 0xf5, 0x21, 0x00


	//----- nvinfo : EIATTR_SPARSE_MMA_MASK
	.align		4
.L_189:
        /*0068*/ 	.byte	0x03, 0x50
        /*006a*/ 	.short	0x0000


	//----- nvinfo : EIATTR_MAXREG_COUNT
	.align		4
        /*006c*/ 	.byte	0x03, 0x1b
        /*006e*/ 	.short	0x00ff


	//----- nvinfo : EIATTR_MERCURY_ISA_VERSION
	.align		4
        /*0070*/ 	.byte	0x03, 0x5f
        /*0072*/ 	.short	0x0101


	//----- nvinfo : EIATTR_VRC_CTA_INIT_COUNT
	.align		4
        /*0074*/ 	.byte	0x02, 0x4a
	.zero		1
	.zero		1


	//----- nvinfo : EIATTR_EXIT_INSTR_OFFSETS
	.align		4
        /*0078*/ 	.byte	0x04, 0x1c
        /*007a*/ 	.short	(.L_191 - .L_190)


	//   ....[0]....
.L_190:
        /*007c*/ 	.word	0x000000c0


	//   ....[1]....
        /*0080*/ 	.word	0x00000130


	//   ....[2]....
        /*0084*/ 	.word	0x00000340


	//----- nvinfo : EIATTR_CRS_STACK_SIZE
	.align		4
.L_191:
        /*0088*/ 	.byte	0x04, 0x1e
        /*008a*/ 	.short	(.L_193 - .L_192)
.L_192:
        /*008c*/ 	.word	0x00000000


	//----- nvinfo : EIATTR_CBANK_PARAM_SIZE
	.align		4
.L_193:
        /*0090*/ 	.byte	0x03, 0x19
        /*0092*/ 	.short	0x0028


	//----- nvinfo : EIATTR_PARAM_CBANK
	.align		4
        /*0094*/ 	.byte	0x04, 0x0a
        /*0096*/ 	.short	(.L_195 - .L_194)
	.align		4
.L_194:
        /*0098*/ 	.word	index@(.nv.constant0._Z21Parcial_Forces_KernelPdS_S_S_ii)
        /*009c*/ 	.short	0x0380
        /*009e*/ 	.short	0x0028


	//----- nvinfo : EIATTR_SW_WAR
	.align		4
.L_195:
        /*00a0*/ 	.byte	0x04, 0x36
        /*00a2*/ 	.short	(.L_197 - .L_196)
.L_196:
        /*00a4*/ 	.word	0x00000008
.L_197:


//--------------------- .nv.callgraph             --------------------------
	.section	.nv.callgraph,"",@"SHT_CUDA_CALLGRAPH"
	.align	4
	.sectionentsize	8
	.align		4
        /*0000*/ 	.word	0x00000000
	.align		4
        /*0004*/ 	.word	0xffffffff
	.align		4
        /*0008*/ 	.word	0x00000000
	.align		4
        /*000c*/ 	.word	0xfffffffe
	.align		4
        /*0010*/ 	.word	0x00000000
	.align		4
        /*0014*/ 	.word	0xfffffffd
	.align		4
        /*0018*/ 	.word	0x00000000
	.align		4
        /*001c*/ 	.word	0xfffffffc


//--------------------- .text._Z27Total_Kinetic_Energy_KernelPdS_S_S_i --------------------------
	.section	.text._Z27Total_Kinetic_Energy_KernelPdS_S_S_i,"ax",@progbits
	.align	128
        .global         _Z27Total_Kinetic_Energy_KernelPdS_S_S_i
        .type           _Z27Total_Kinetic_Energy_KernelPdS_S_S_i,@function
        .size           _Z27Total_Kinetic_Energy_KernelPdS_S_S_i,(.L_x_58 - _Z27Total_Kinetic_Energy_KernelPdS_S_S_i)
        .other          _Z27Total_Kinetic_Energy_KernelPdS_S_S_i,@"STO_CUDA_ENTRY STV_DEFAULT"
_Z27Total_Kinetic_Energy_KernelPdS_S_S_i:
.text._Z27Total_Kinetic_Energy_KernelPdS_S_S_i:
[----:B------:R-:W-:Y:S01]  /*0000*/  LDC R1, c[0x0][0x37c] ;  /* 0x0000df00ff017b82 */ /* 0x000fe20000000800 */
[----:B------:R-:W0:Y:S07]  /*0010*/  S2R R0, SR_TID.X ;  /* 0x0000000000007919 */ /* 0x000e2e0000002100 */
[----:B------:R-:W0:Y:S01]  /*0020*/  S2UR UR4, SR_CTAID.X ;  /* 0x00000000000479c3 */ /* 0x000e220000002500 */
[----:B------:R-:W1:Y:S07]  /*0030*/  LDCU UR5, c[0x0][0x3a0] ;  /* 0x00007400ff0577ac */ /* 0x000e6e0008000800 */
[----:B------:R-:W0:Y:S02]  /*0040*/  LDC R13, c[0x0][0x360] ;  /* 0x0000d800ff0d7b82 */ /* 0x000e240000000800 */
[----:B0-----:R-:W-:-:S05]  /*0050*/  IMAD R13, R13, UR4, R0 ;  /* 0x000000040d0d7c24 */ /* 0x001fca000f8e0200 */
[----:B-1----:R-:W-:-:S13]  /*0060*/  ISETP.GE.U32.AND P0, PT, R13, UR5, PT ;  /* 0x000000050d007c0c */ /* 0x002fda000bf06070 */
[----:B------:R-:W-:Y:S05]  /*0070*/  @P0 EXIT ;  /* 0x000000000000094d */ /* 0x000fea0003800000 */
[----:B------:R-:W0:Y:S01]  /*0080*/  LDC.64 R2, c[0x0][0x388] ;  /* 0x0000e200ff027b82 */ /* 0x000e220000000a00 */
[----:B------:R-:W1:Y:S07]  /*0090*/  LDCU.64 UR4, c[0x0][0x358] ;  /* 0x00006b00ff0477ac */ /* 0x000e6e0008000a00 */
[----:B------:R-:W2:Y:S08]  /*00a0*/  LDC.64 R4, c[0x0][0x390] ;  /* 0x0000e400ff047b82 */ /* 0x000eb00000000a00 */
[----:B------:R-:W3:Y:S01]  /*00b0*/  LDC.64 R8, c[0x0][0x398] ;  /* 0x0000e600ff087b82 */ /* 0x000ee20000000a00 */
[----:B0-----:R-:W-:-:S07]  /*00c0*/  IMAD.WIDE.U32 R2, R13, 0x8, R2 ;  /* 0x000000080d027825 */ /* 0x001fce00078e0002 */
[----:B------:R-:W0:Y:S01]  /*00d0*/  LDC.64 R10, c[0x0][0x380] ;  /* 0x0000e000ff0a7b82 */ /* 0x000e220000000a00 */
[----:B-1----:R-:W4:Y:S01]  /*00e0*/  LDG.E.64 R2, desc[UR4][R2.64] ;  /* 0x0000000402027981 */ /* 0x002f22000c1e1b00 */
[----:B--2---:R-:W-:-:S06]  /*00f0*/  IMAD.WIDE.U32 R4, R13, 0x8, R4 ;  /* 0x000000080d047825 */ /* 0x004fcc00078e0004 */
[----:B------:R-:W4:Y:S01]  /*0100*/  LDG.E.64 R4, desc[UR4][R4.64] ;  /* 0x0000000404047981 */ /* 0x000f22000c1e1b00 */
[----:B---3--:R-:W-:-:S06]  /*0110*/  IMAD.WIDE.U32 R8, R13, 0x8, R8 ;  /* 0x000000080d087825 */ /* 0x008fcc00078e0008 */
[----:B------:R-:W2:Y:S01]  /*0120*/  LDG.E.64 R8, desc[UR4][R8.64] ;  /* 0x0000000408087981 */ /* 0x000ea2000c1e1b00 */
[----:B0-----:R-:W-:Y:S01]  /*0130*/  IMAD.WIDE.U32 R10, R13, 0x8, R10 ;  /* 0x000000080d0a7825 */ /* 0x001fe200078e000a */
[----:B----4-:R-:W-:-:S08]  /*0140*/  DADD R6, R2, R4 ;  /* 0x0000000002067229 */ /* 0x010fd00000000004 */
[----:B--2---:R-:W-:-:S07]  /*0150*/  DADD R6, R6, R8 ;  /* 0x0000000006067229 */ /* 0x004fce0000000008 */
[----:B------:R-:W-:Y:S01]  /*0160*/  STG.E.64 desc[UR4][R10.64], R6 ;  /* 0x000000060a007986 */ /* 0x000fe2000c101b04 */
[----:B------:R-:W-:Y:S05]  /*0170*/  EXIT ;  /* 0x000000000000794d */ /* 0x000fea0003800000 */
.L_x_0:
[----:B------:R-:W-:-:S00]  /*0180*/  BRA `(.L_x_0) ;  /* 0xfffffffc00fc7947 */ /* 0x000fc0000383ffff */
[----:B------:R-:W-:-:S00]  /*0190*/  NOP ;  /* 0x0000000000007918 */ /* 0x000fc00000000000 */
        /* <DEDUP_REMOVED lines=14> */
.L_x_58:


//--------------------- .text._Z21Kinetic_Energy_KernelPdS_S_S_Pii --------------------------
	.section	.text._Z21Kinetic_Energy_KernelPdS_S_S_Pii,"ax",@progbits
	.align	128
        .global         _Z21Kinetic_Energy_KernelPdS_S_S_Pii
        .type           _Z21Kinetic_Energy_KernelPdS_S_S_Pii,@function
        .size           _Z21Kinetic_Energy_KernelPdS_S_S_Pii,(.L_x_59 - _Z21Kinetic_Energy_KernelPdS_S_S_Pii)
        .other          _Z21Kinetic_Energy_KernelPdS_S_S_Pii,@"STO_CUDA_ENTRY STV_DEFAULT"
_Z21Kinetic_Energy_KernelPdS_S_S_Pii:
.text._Z21Kinetic_Energy_KernelPdS_S_S_Pii:
        /* <DEDUP_REMOVED lines=14> */
[----:B-1----:R-:W0:Y:S01]  /*00e0*/  LDG.E R9, desc[UR4][R8.64] ;  /* 0x0000000408097981 */ /* 0x002e22000c1e1900 */
[----:B--2---:R-:W-:-:S06]  /*00f0*/  IMAD.WIDE.U32 R2, R0, 0x8, R2 ;  /* 0x0000000800027825 */ /* 0x004fcc00078e0002 */
[----:B------:R-:W2:Y:S01]  /*0100*/  LDG.E.64 R2, desc[UR4][R2.64] ;  /* 0x0000000402027981 */ /* 0x000ea2000c1e1b00 */
[----:B---3--:R-:W-:-:S06]  /*0110*/  IMAD.WIDE.U32 R4, R0, 0x8, R4 ;  /* 0x0000000800047825 */ /* 0x008fcc00078e0004 */
[----:B------:R-:W2:Y:S01]  /*0120*/  LDG.E.64 R4, desc[UR4][R4.64] ;  /* 0x0000000404047981 */ /* 0x000ea2000c1e1b00 */
[----:B0-----:R-:W-:Y:S02]  /*0130*/  IMAD.WIDE R10, R9, 0x8, R10 ;  /* 0x00000008090a7825 */ /* 0x001fe400078e020a */
[----:B------:R-:W0:Y:S04]  /*0140*/  LDC.64 R8, c[0x0][0x380] ;  /* 0x0000e000ff087b82 */ /* 0x000e280000000a00 */
[----:B------:R-:W3:Y:S01]  /*0150*/  LDG.E.64 R10, desc[UR4][R10.64] ;  /* 0x000000040a0a7981 */ /* 0x000ee2000c1e1b00 */
[----:B--2---:R-:W-:-:S08]  /*0160*/  DADD R6, R2, R4 ;  /* 0x0000000002067229 */ /* 0x004fd00000000004 */
[----:B------:R-:W-:Y:S01]  /*0170*/  DMUL R6, R6, R6 ;  /* 0x0000000606067228 */ /* 0x000fe20000000000 */
[----:B0-----:R-:W-:-:S07]  /*0180*/  IMAD.WIDE.U32 R8, R0, 0x8, R8 ;  /* 0x0000000800087825 */ /* 0x001fce00078e0008 */
[----:B---3--:R-:W-:-:S08]  /*0190*/  DMUL R6, R6, R10 ;  /* 0x0000000a06067228 */ /* 0x008fd00000000000 */
[----:B------:R-:W-:-:S07]  /*01a0*/  DMUL R6, R6, 0.125 ;  /* 0x3fc0000006067828 */ /* 0x000fce0000000000 */
[----:B------:R-:W-:Y:S01]  /*01b0*/  STG.E.64 desc[UR4][R8.64], R6 ;  /* 0x0000000608007986 */ /* 0x000fe2000c101b04 */
[----:B------:R-:W-:Y:S05]  /*01c0*/  EXIT ;  /* 0x000000000000794d */ /* 0x000fea0003800000 */
.L_x_1:
        /* <DEDUP_REMOVED lines=11> */
.L_x_59:


//--------------------- .text._Z25Adjustin_Positions_KernelPddi --------------------------
	.section	.text._Z25Adjustin_Positions_KernelPddi,"ax",@progbits
	.align	128
        .global         _Z25Adjustin_Positions_KernelPddi
        .type           _Z25Adjustin_Positions_KernelPddi,@function
        .size           _Z25Adjustin_Positions_KernelPddi,(.L_x_60 - _Z25Adjustin_Positions_KernelPddi)
        .other          _Z25Adjustin_Positions_KernelPddi,@"STO_CUDA_ENTRY STV_DEFAULT"
_Z25Adjustin_Positions_KernelPddi:
.text._Z25Adjustin_Positions_KernelPddi:
        /* <DEDUP_REMOVED lines=10> */
[----:B------:R-:W2:Y:S01]  /*00a0*/  LDC.64 R4, c[0x0][0x388] ;  /* 0x0000e200ff047b82 */ /* 0x000ea20000000a00 */
[----:B0-----:R-:W-:-:S05]  /*00b0*/  IMAD.WIDE.U32 R6, R3, 0x8, R6 ;  /* 0x0000000803067825 */ /* 0x001fca00078e0006 */
[----:B-1----:R-:W2:Y:S01]  /*00c0*/  LDG.E.64 R2, desc[UR4][R6.64] ;  /* 0x0000000406027981 */ /* 0x002ea2000c1e1b00 */
[----:B------:R-:W-:Y:S01]  /*00d0*/  BSSY.RECONVERGENT B1, `(.L_x_2) ;  /* 0x0000086000017945 */ /* 0x000fe20003800200 */
[----:B--2---:R-:W-:-:S08]  /*00e0*/  DADD R2, R2, -R4 ;  /* 0x0000000002027229 */ /* 0x004fd00000000804 */
[----:B------:R-:W-:-:S14]  /*00f0*/  DSETP.GT.AND P0, PT, R2, RZ, PT ;  /* 0x000000ff0200722a */ /* 0x000fdc0003f04000 */
[----:B------:R-:W-:Y:S05]  /*0100*/  @!P0 BRA `(.L_x_3) ;  /* 0x0000000800088947 */ /* 0x000fea0003800000 */
[----:B------:R-:W-:Y:S01]  /*0110*/  DADD R10, R4, R4 ;  /* 0x00000000040a7229 */ /* 0x000fe20000000004 */
[----:B------:R-:W-:Y:S01]  /*0120*/  LOP3.LUT R13, R3, 0x7fffffff, RZ, 0xc0, !PT ;  /* 0x7fffffff030d7812 */ /* 0x000fe200078ec0ff */
[----:B------:R-:W-:Y:S01]  /*0130*/  BSSY.RECONVERGENT B0, `(.L_x_4) ;  /* 0x000007d000007945 */ /* 0x000fe20003800200 */
[----:B------:R-:W-:-:S07]  /*0140*/  IMAD.MOV.U32 R12, RZ, RZ, R2 ;  /* 0x000000ffff0c7224 */ /* 0x000fce00078e0002 */
[----:B------:R-:W-:Y:S01]  /*0150*/  LOP3.LUT R9, R11, 0x7fffffff, RZ, 0xc0, !PT ;  /* 0x7fffffff0b097812 */ /* 0x000fe200078ec0ff */
[----:B------:R-:W-:-:S03]  /*0160*/  IMAD.MOV.U32 R8, RZ, RZ, R10 ;  /* 0x000000ffff087224 */ /* 0x000fc600078e000a */
[----:B------:R-:W-:-:S04]  /*0170*/  VIMNMX.U32 R0, PT, PT, R13, R9, !PT ;  /* 0x000000090d007248 */ /* 0x000fc80007fe0000 */
[----:B------:R-:W-:-:S13]  /*0180*/  ISETP.GE.U32.AND P0, PT, R0, 0x7ff00000, PT ;  /* 0x7ff000000000780c */ /* 0x000fda0003f06070 */
[----:B------:R-:W-:Y:S05]  /*0190*/  @!P0 BRA `(.L_x_5) ;  /* 0x00000000001c8947 */ /* 0x000fea0003800000 */
[----:B------:R-:W-:-:S06]  /*01a0*/  DSETP.NAN.AND P0, PT, R8, R8, PT ;  /* 0x000000080800722a */ /* 0x000fcc0003f08000 */
[----:B------:R-:W-:-:S14]  /*01b0*/  DSETP.NUM.AND P0, PT, R12, R12, !P0 ;  /* 0x0000000c0c00722a */ /* 0x000fdc0004707000 */
[----:B------:R-:W-:Y:S02]  /*01c0*/  @P0 DSETP.NEU.AND P1, PT, R12, +INF , PT ;  /* 0x7ff000000c00042a */ /* 0x000fe40003f2d000 */
[----:B------:R-:W-:-:S06]  /*01d0*/  @!P0 DADD R10, R2, R10 ;  /* 0x00000000020a8229 */ /* 0x000fcc000000000a */
[----:B------:R-:W-:Y:S02]  /*01e0*/  @P0 FSEL R10, R2, RZ, P1 ;  /* 0x000000ff020a0208 */ /* 0x000fe40000800000 */
[----:B------:R-:W-:Y:S01]  /*01f0*/  @P0 FSEL R11, R3, -QNAN , P1 ;  /* 0xfff80000030b0808 */ /* 0x000fe20000800000 */
[----:B------:R-:W-:Y:S06]  /*0200*/  BRA `(.L_x_6) ;  /* 0x0000000400bc7947 */ /* 0x000fec0003800000 */
.L_x_5:
[----:B------:R-:W-:Y:S01]  /*0210*/  DSETP.NEU.AND P0, PT, R8, RZ, PT ;  /* 0x000000ff0800722a */ /* 0x000fe20003f0d000 */
[----:B------:R-:W-:Y:S02]  /*0220*/  IMAD.MOV.U32 R10, RZ, RZ, 0x0 ;  /* 0x00000000ff0a7424 */ /* 0x000fe400078e00ff */
[----:B------:R-:W-:-:S11]  /*0230*/  IMAD.MOV.U32 R11, RZ, RZ, -0x80000 ;  /* 0xfff80000ff0b7424 */ /* 0x000fd600078e00ff */
[----:B------:R-:W-:Y:S05]  /*0240*/  @!P0 BRA `(.L_x_6) ;  /* 0x0000000400ac8947 */ /* 0x000fea0003800000 */
[----:B------:R-:W-:Y:S01]  /*0250*/  DSETP.GE.AND P0, PT, R12, R8, PT ;  /* 0x000000080c00722a */ /* 0x000fe20003f06000 */
[----:B------:R-:W-:Y:S02]  /*0260*/  IMAD.MOV.U32 R10, RZ, RZ, R2 ;  /* 0x000000ffff0a7224 */ /* 0x000fe400078e0002 */
[----:B------:R-:W-:-:S11]  /*0270*/  IMAD.MOV.U32 R11, RZ, RZ, R3 ;  /* 0x000000ffff0b7224 */ /* 0x000fd600078e0003 */
[----:B------:R-:W-:Y:S05]  /*0280*/  @!P0 BRA `(.L_x_6) ;  /* 0x00000004009c8947 */ /* 0x000fea0003800000 */
[----:B------:R-:W-:Y:S01]  /*0290*/  ISETP.GT.U32.AND P0, PT, R13, 0xfffff, PT ;  /* 0x000fffff0d00780c */ /* 0x000fe20003f04070 */
[----:B------:R-:W-:Y:S01]  /*02a0*/  BSSY.RECONVERGENT B2, `(.L_x_7) ;  /* 0x0000027000027945 */ /* 0x000fe20003800200 */
[----:B------:R-:W-:Y:S02]  /*02b0*/  ISETP.GT.U32.AND P1, PT, R9, 0xfffff, PT ;  /* 0x000fffff0900780c */ /* 0x000fe40003f24070 */
[----:B------:R-:W-:Y:S02]  /*02c0*/  SHF.R.U32.HI R0, RZ, 0x14, R13 ;  /* 0x00000014ff007819 */ /* 0x000fe4000001160d */
[----:B------:R-:W-:-:S07]  /*02d0*/  SHF.R.U32.HI R11, RZ, 0x14, R9 ;  /* 0x00000014ff0b7819 */ /* 0x000fce0000011609 */
[----:B------:R-:W-:Y:S02]  /*02e0*/  @!P0 DMUL R12, R12, 1.80143985094819840000e+16 ;  /* 0x435000000c0c8828 */ /* 0x000fe40000000000 */
[----:B------:R-:W-:-:S08]  /*02f0*/  @!P1 DMUL R8, R8, 1.80143985094819840000e+16 ;  /* 0x4350000008089828 */ /* 0x000fd00000000000 */
[----:B------:R-:W-:Y:S01]  /*0300*/  @!P0 LEA.HI R10, R13, R0, RZ, 0xc ;  /* 0x000000000d0a8211 */ /* 0x000fe200078f60ff */
[----:B------:R-:W-:Y:S01]  /*0310*/  IMAD.MOV.U32 R17, RZ, RZ, R12 ;  /* 0x000000ffff117224 */ /* 0x000fe200078e000c */
[----:B------:R-:W-:Y:S02]  /*0320*/  @!P1 LEA.HI R14, R9, R11, RZ, 0xc ;  /* 0x0000000b090e9211 */ /* 0x000fe400078f60ff */
[----:B------:R-:W-:Y:S01]  /*0330*/  LOP3.LUT R13, R13, 0xfffff, RZ, 0xc0, !PT ;  /* 0x000fffff0d0d7812 */ /* 0x000fe200078ec0ff */
[----:B------:R-:W-:Y:S02]  /*0340*/  @!P0 VIADD R0, R10, 0xffffffca ;  /* 0xffffffca0a008836 */ /* 0x000fe40000000000 */
[----:B------:R-:W-:Y:S01]  /*0350*/  @!P1 VIADD R11, R14, 0xffffffca ;  /* 0xffffffca0e0b9836 */ /* 0x000fe20000000000 */
[----:B------:R-:W-:-:S03]  /*0360*/  LOP3.LUT R13, R13, 0x100000, RZ, 0xfc, !PT ;  /* 0x001000000d0d7812 */ /* 0x000fc600078efcff */
[----:B------:R-:W-:-:S04]  /*0370*/  IMAD.IADD R15, R0, 0x1, -R11 ;  /* 0x00000001000f7824 */ /* 0x000fc800078e0a0b */
[----:B------:R-:W-:Y:S01]  /*0380*/  IMAD.MOV.U32 R10, RZ, RZ, R15 ;  /* 0x000000ffff0a7224 */ /* 0x000fe200078e000f */
[----:B------:R-:W-:-:S04]  /*0390*/  VIMNMX R14, PT, PT, RZ, R15, PT ;  /* 0x0000000fff0e7248 */ /* 0x000fc80003fe0100 */
[----:B------:R-:W-:-:S05]  /*03a0*/  IADD3 R0, PT, PT, R0, -R11, -R14 ;  /* 0x8000000b00007210 */ /* 0x000fca0007ffe80e */
[----:B------:R-:W-:-:S05]  /*03b0*/  VIADD R0, R0, 0x1 ;  /* 0x0000000100007836 */ /* 0x000fca0000000000 */
[----:B------:R-:W-:Y:S02]  /*03c0*/  LOP3.LUT P0, R16, R0, 0x3, RZ, 0xc0, !PT ;  /* 0x0000000300107812 */ /* 0x000fe4000780c0ff */
[----:B------:R-:W-:-:S04]  /*03d0*/  LOP3.LUT R0, R9, 0xfffff, RZ, 0xc0, !PT ;  /* 0x000fffff09007812 */ /* 0x000fc800078ec0ff */
[----:B------:R-:W-:-:S07]  /*03e0*/  LOP3.LUT R0, R0, 0x100000, RZ, 0xfc, !PT ;  /* 0x0010000000007812 */ /* 0x000fce00078efcff */
[----:B------:R-:W-:Y:S05]  /*03f0*/  @!P0 BRA `(.L_x_8) ;  /* 0x0000000000448947 */ /* 0x000fea0003800000 */
[----:B------:R-:W-:Y:S01]  /*0400*/  BSSY.RECONVERGENT B3, `(.L_x_9) ;  /* 0x000000e000037945 */ /* 0x000fe20003800200 */
[----:B------:R-:W-:Y:S02]  /*0410*/  IMAD.MOV R12, RZ, RZ, -R16 ;  /* 0x000000ffff0c7224 */ /* 0x000fe400078e0a10 */
[----:B------:R-:W-:-:S07]  /*0420*/  IMAD.MOV.U32 R10, RZ, RZ, R15 ;  /* 0x000000ffff0a7224 */ /* 0x000fce00078e000f */
.L_x_10:
[----:B------:R-:W-:Y:S01]  /*0430*/  VIADD R12, R12, 0x1 ;  /* 0x000000010c0c7836 */ /* 0x000fe20000000000 */
[----:B------:R-:W-:Y:S01]  /*0440*/  IADD3 R16, P0, PT, -R8, R17, RZ ;  /* 0x0000001108107210 */ /* 0x000fe20007f1e1ff */
[----:B------:R-:W-:-:S03]  /*0450*/  VIADD R10, R10, 0xffffffff ;  /* 0xffffffff0a0a7836 */ /* 0x000fc60000000000 */
[----:B------:R-:W-:Y:S01]  /*0460*/  ISETP.NE.AND P1, PT, R12, RZ, PT ;  /* 0x000000ff0c00720c */ /* 0x000fe20003f25270 */
[----:B------:R-:W-:-:S05]  /*0470*/  IMAD.X R18, R13, 0x1, ~R0, P0 ;  /* 0x000000010d127824 */ /* 0x000fca00000e0e00 */
[----:B------:R-:W-:-:S04]  /*0480*/  ISETP.GE.AND P0, PT, R18, RZ, PT ;  /* 0x000000ff1200720c */ /* 0x000fc80003f06270 */
[----:B------:R-:W-:Y:S02]  /*0490*/  SEL R16, R17, R16, !P0 ;  /* 0x0000001011107207 */ /* 0x000fe40004000000 */
[----:B------:R-:W-:-:S03]  /*04a0*/  SEL R19, R13, R18, !P0 ;  /* 0x000000120d137207 */ /* 0x000fc60004000000 */
[C---:B------:R-:W-:Y:S01]  /*04b0*/  IMAD.SHL.U32 R17, R16.reuse, 0x2, RZ ;  /* 0x0000000210117824 */ /* 0x040fe200078e00ff */
[----:B------:R-:W-:Y:S01]  /*04c0*/  SHF.L.U64.HI R13, R16, 0x1, R19 ;  /* 0x00000001100d7819 */ /* 0x000fe20000010213 */
[----:B------:R-:W-:Y:S06]  /*04d0*/  @P1 BRA `(.L_x_10) ;  /* 0xfffffffc00d41947 */ /* 0x000fec000383ffff */
[----:B------:R-:W-:Y:S05]  /*04e0*/  BSYNC.RECONVERGENT B3 ;  /* 0x0000000000037941 */ /* 0x000fea0003800200 */
.L_x_9:
[----:B------:R-:W-:Y:S02]  /*04f0*/  IMAD.MOV.U32 R12, RZ, RZ, R16 ;  /* 0x000000ffff0c7224 */ /* 0x000fe400078e0010 */
[----:B------:R-:W-:-:S07]  /*0500*/  IMAD.MOV.U32 R16, RZ, RZ, R19 ;  /* 0x000000ffff107224 */ /* 0x000fce00078e0013 */
.L_x_8:
[----:B------:R-:W-:Y:S05]  /*0510*/  BSYNC.RECONVERGENT B2 ;  /* 0x0000000000027941 */ /* 0x000fea0003800200 */
.L_x_7:
[----:B------:R-:W-:Y:S01]  /*0520*/  IMAD.IADD R14, R15, 0x1, -R14 ;  /* 0x000000010f0e7824 */ /* 0x000fe200078e0a0e */
[----:B------:R-:W-:Y:S04]  /*0530*/  BSSY.RECONVERGENT B2, `(.L_x_11) ;  /* 0x0000025000027945 */ /* 0x000fe80003800200 */
[----:B------:R-:W-:-:S13]  /*0540*/  ISETP.GE.U32.AND P0, PT, R14, 0x3, PT ;  /* 0x000000030e00780c */ /* 0x000fda0003f06070 */
[----:B------:R-:W-:Y:S05]  /*0550*/  @!P0 BRA `(.L_x_12) ;  /* 0x0000000000888947 */ /* 0x000fea0003800000 */
[----:B------:R-:W-:Y:S01]  /*0560*/  BSSY.RECONVERGENT B3, `(.L_x_13) ;  /* 0x0000020000037945 */ /* 0x000fe20003800200 */
.L_x_14:
[----:B------:R-:W-:Y:S02]  /*0570*/  IADD3 R12, P0, PT, -R8, R17, RZ ;  /* 0x00000011080c7210 */ /* 0x000fe40007f1e1ff */
[C---:B------:R-:W-:Y:S01]  /*0580*/  ISETP.GT.AND P1, PT, R10.reuse, 0x3, PT ;  /* 0x000000030a00780c */ /* 0x040fe20003f24270 */
[----:B------:R-:W-:Y:S02]  /*0590*/  VIADD R10, R10, 0xfffffffc ;  /* 0xfffffffc0a0a7836 */ /* 0x000fe40000000000 */
[----:B------:R-:W-:-:S05]  /*05a0*/  IMAD.X R14, R13, 0x1, ~R0, P0 ;  /* 0x000000010d0e7824 */ /* 0x000fca00000e0e00 */
[----:B------:R-:W-:-:S04]  /*05b0*/  ISETP.GE.AND P0, PT, R14, RZ, PT ;  /* 0x000000ff0e00720c */ /* 0x000fc80003f06270 */
[----:B------:R-:W-:Y:S02]  /*05c0*/  SEL R12, R17, R12, !P0 ;  /* 0x0000000c110c7207 */ /* 0x000fe40004000000 */
[----:B------:R-:W-:-:S03]  /*05d0*/  SEL R13, R13, R14, !P0 ;  /* 0x0000000e0d0d7207 */ /* 0x000fc60004000000 */
[C---:B------:R-:W-:Y:S01]  /*05e0*/  IMAD.SHL.U32 R17, R12.reuse, 0x2, RZ ;  /* 0x000000020c117824 */ /* 0x040fe200078e00ff */
[----:B------:R-:W-:-:S04]  /*05f0*/  SHF.L.U64.HI R13, R12, 0x1, R13 ;  /* 0x000000010c0d7819 */ /* 0x000fc8000001020d */
[----:B------:R-:W-:-:S05]  /*0600*/  IADD3 R12, P0, PT, -R8, R17, RZ ;  /* 0x00000011080c7210 */ /* 0x000fca0007f1e1ff */
        /* <DEDUP_REMOVED lines=22> */
.L_x_13:
[----:B------:R-:W-:-:S07]  /*0770*/  IMAD.MOV.U32 R16, RZ, RZ, R15 ;  /* 0x000000ffff107224 */ /* 0x000fce00078e000f */
.L_x_12:
[----:B------:R-:W-:Y:S05]  /*0780*/  BSYNC.RECONVERGENT B2 ;  /* 0x0000000000027941 */ /* 0x000fea0003800200 */
.L_x_11:
[----:B------:R-:W-:Y:S01]  /*0790*/  LOP3.LUT R13, R16, 0x7fffffff, RZ, 0xc0, !PT ;  /* 0x7fffffff100d7812 */ /* 0x000fe200078ec0ff */
[----:B------:R-:W-:Y:S01]  /*07a0*/  BSSY.RECONVERGENT B2, `(.L_x_15) ;  /* 0x0000013000027945 */ /* 0x000fe20003800200 */
[----:B------:R-:W-:Y:S01]  /*07b0*/  ISETP.NE.U32.AND P0, PT, R12, RZ, PT ;  /* 0x000000ff0c00720c */ /* 0x000fe20003f05070 */
[----:B------:R-:W-:Y:S02]  /*07c0*/  IMAD.MOV.U32 R10, RZ, RZ, RZ ;  /* 0x000000ffff0a7224 */ /* 0x000fe400078e00ff */
[----:B------:R-:W-:Y:S01]  /*07d0*/  IMAD.MOV.U32 R9, RZ, RZ, RZ ;  /* 0x000000ffff097224 */ /* 0x000fe200078e00ff */
[----:B------:R-:W-:-:S13]  /*07e0*/  ISETP.NE.AND.EX P0, PT, R13, RZ, PT, P0 ;  /* 0x000000ff0d00720c */ /* 0x000fda0003f05300 */
[----:B------:R-:W-:Y:S05]  /*07f0*/  @!P0 BRA `(.L_x_16) ;  /* 0x0000000000348947 */ /* 0x000fea0003800000 */
[----:B------:R-:W-:-:S10]  /*0800*/  DMUL R8, R12, 1.80143985094819840000e+16 ;  /* 0x435000000c087828 */ /* 0x000fd40000000000 */
[----:B------:R-:W-:-:S04]  /*0810*/  SHF.R.U32.HI R8, RZ, 0x14, R9 ;  /* 0x00000014ff087819 */ /* 0x000fc80000011609 */
[----:B------:R-:W-:-:S05]  /*0820*/  IADD3 R9, PT, PT, -R8, 0x37, RZ ;  /* 0x0000003708097810 */ /* 0x000fca0007ffe1ff */
[----:B------:R-:W-:Y:S01]  /*0830*/  IMAD.IADD R8, R11, 0x1, -R9 ;  /* 0x000000010b087824 */ /* 0x000fe200078e0a09 */
[CC--:B------:R-:W-:Y:S02]  /*0840*/  SHF.L.U64.HI R11, R12.reuse, R9.reuse, R13 ;  /* 0x000000090c0b7219 */ /* 0x0c0fe4000001020d */
[----:B------:R-:W-:Y:S02]  /*0850*/  SHF.L.U32 R9, R12, R9, RZ ;  /* 0x000000090c097219 */ /* 0x000fe400000006ff */
[----:B------:R-:W-:-:S13]  /*0860*/  ISETP.GT.AND P0, PT, R8, RZ, PT ;  /* 0x000000ff0800720c */ /* 0x000fda0003f04270 */
[C---:B------:R-:W-:Y:S01]  /*0870*/  @!P0 IADD3 R0, PT, PT, -R8.reuse, 0x1, RZ ;  /* 0x0000000108008810 */ /* 0x040fe20007ffe1ff */
[----:B------:R-:W-:-:S03]  /*0880*/  @P0 VIADD R8, R8, 0xffffffff ;  /* 0xffffffff08080836 */ /* 0x000fc60000000000 */
[-CC-:B------:R-:W-:Y:S02]  /*0890*/  @!P0 SHF.R.U64 R10, R9, R0.reuse, R11.reuse ;  /* 0x00000000090a8219 */ /* 0x180fe4000000120b */
[----:B------:R-:W-:Y:S02]  /*08a0*/  @P0 IADD3 R10, P1, PT, RZ, R9, RZ ;  /* 0x00000009ff0a0210 */ /* 0x000fe40007f3e0ff */
[----:B------:R-:W-:-:S03]  /*08b0*/  @!P0 SHF.R.U32.HI R9, RZ, R0, R11 ;  /* 0x00000000ff098219 */ /* 0x000fc6000001160b */
[----:B------:R-:W-:-:S08]  /*08c0*/  @P0 IMAD.U32.X R9, R8, 0x100000, R11, P1 ;  /* 0x0010000008090824 */ /* 0x000fd000008e040b */
.L_x_16:
[----:B------:R-:W-:Y:S05]  /*08d0*/  BSYNC.RECONVERGENT B2 ;  /* 0x0000000000027941 */ /* 0x000fea0003800200 */
.L_x_15:
[----:B------:R-:W-:-:S06]  /*08e0*/  IMAD.MOV.U32 R11, RZ, RZ, R9 ;  /* 0x000000ffff0b7224 */ /* 0x000fcc00078e0009 */
[----:B------:R-:W-:-:S11]  /*08f0*/  DADD R10, -RZ, |R10| ;  /* 0x00000000ff0a7229 */ /* 0x000fd6000000050a */
.L_x_6:
[----:B------:R-:W-:Y:S05]  /*0900*/  BSYNC.RECONVERGENT B0 ;  /* 0x0000000000007941 */ /* 0x000fea0003800200 */
.L_x_4:
[----:B------:R-:W-:-:S07]  /*0910*/  DADD R8, R10, -R4 ;  /* 0x000000000a087229 */ /* 0x000fce0000000804 */
[----:B------:R0:W-:Y:S04]  /*0920*/  STG.E.64 desc[UR4][R6.64], R8 ;  /* 0x0000000806007986 */ /* 0x0001e8000c101b04 */
.L_x_3:
[----:B------:R-:W-:Y:S05]  /*0930*/  BSYNC.RECONVERGENT B1 ;  /* 0x0000000000017941 */ /* 0x000fea0003800200 */
.L_x_2:
[----:B0-----:R-:W-:-:S08]  /*0940*/  DMUL R8, R4, -2 ;  /* 0xc000000004087828 */ /* 0x001fd00000000000 */
[----:B------:R-:W-:-:S14]  /*0950*/  DSETP.GEU.AND P0, PT, R2, R8, PT ;  /* 0x000000080200722a */ /* 0x000fdc0003f0e000 */
[----:B------:R-:W-:Y:S05]  /*0960*/  @P0 EXIT ;  /* 0x000000000000094d */ /* 0x000fea0003800000 */
        /* <DEDUP_REMOVED lines=16> */
.L_x_18:
        /* <DEDUP_REMOVED lines=34> */
.L_x_23:
        /* <DEDUP_REMOVED lines=12> */
.L_x_22:
[----:B------:R-:W-:Y:S02]  /*0d50*/  IMAD.MOV.U32 R12, RZ, RZ, R16 ;  /* 0x000000ffff0c7224 */ /* 0x000fe400078e0010 */
[----:B------:R-:W-:-:S07]  /*0d60*/  IMAD.MOV.U32 R16, RZ, RZ, R19 ;  /* 0x000000ffff107224 */ /* 0x000fce00078e0013 */
.L_x_21:
[----:B------:R-:W-:Y:S05]  /*0d70*/  BSYNC.RECONVERGENT B1 ;  /* 0x0000000000017941 */ /* 0x000fea0003800200 */
.L_x_20:
[----:B------:R-:W-:Y:S01]  /*0d80*/  IMAD.IADD R14, R15, 0x1, -R14 ;  /* 0x000000010f0e7824 */ /* 0x000fe200078e0a0e */
[----:B------:R-:W-:Y:S04]  /*0d90*/  BSSY.RECONVERGENT B1, `(.L_x_24) ;  /* 0x0000025000017945 */ /* 0x000fe80003800200 */
[----:B------:R-:W-:-:S13]  /*0da0*/  ISETP.GE.U32.AND P0, PT, R14, 0x3, PT ;  /* 0x000000030e00780c */ /* 0x000fda0003f06070 */
[----:B------:R-:W-:Y:S05]  /*0db0*/  @!P0 BRA `(.L_x_25) ;  /* 0x0000000000888947 */ /* 0x000fea0003800000 */
[----:B------:R-:W-:Y:S01]  /*0dc0*/  BSSY.RECONVERGENT B2, `(.L_x_26) ;  /* 0x0000020000027945 */ /* 0x000fe20003800200 */
.L_x_27:
        /* <DEDUP_REMOVED lines=32> */
.L_x_26:
[----:B------:R-:W-:-:S07]  /*0fd0*/  IMAD.MOV.U32 R16, RZ, RZ, R15 ;  /* 0x000000ffff107224 */ /* 0x000fce00078e000f */
.L_x_25:
[----:B------:R-:W-:Y:S05]  /*0fe0*/  BSYNC.RECONVERGENT B1 ;  /* 0x0000000000017941 */ /* 0x000fea0003800200 */
.L_x_24:
        /* <DEDUP_REMOVED lines=20> */
.L_x_29:
[----:B------:R-:W-:Y:S05]  /*1130*/  BSYNC.RECONVERGENT B1 ;  /* 0x0000000000017941 */ /* 0x000fea0003800200 */
.L_x_28:
[----:B------:R-:W-:-:S07]  /*1140*/  LOP3.LUT R11, R9, 0x80000000, R3, 0xb8, !PT ;  /* 0x80000000090b7812 */ /* 0x000fce00078eb803 */
.L_x_19:
[----:B------:R-:W-:Y:S05]  /*1150*/  BSYNC.RECONVERGENT B0 ;  /* 0x0000000000007941 */ /* 0x000fea0003800200 */
.L_x_17:
[----:B------:R-:W-:-:S07]  /*1160*/  DADD R4, R10, R4 ;  /* 0x000000000a047229 */ /* 0x000fce0000000004 */
[----:B------:R-:W-:Y:S01]  /*1170*/  STG.E.64 desc[UR4][R6.64], R4 ;  /* 0x0000000406007986 */ /* 0x000fe2000c101b04 */
[----:B------:R-:W-:Y:S05]  /*1180*/  EXIT ;  /* 0x000000000000794d */ /* 0x000fea0003800000 */
.L_x_30:
        /* <DEDUP_REMOVED lines=15> */
.L_x_60:


//--------------------- .text._Z26Resultant_Positions_KernelPdS_di --------------------------
	.section	.text._Z26Resultant_Positions_KernelPdS_di,"ax",@progbits
	.align	128
        .global         _Z26Resultant_Positions_KernelPdS_di
        .type           _Z26Resultant_Positions_KernelPdS_di,@function
        .size           _Z26Resultant_Positions_KernelPdS_di,(.L_x_61 - _Z26Resultant_Positions_KernelPdS_di)
        .other          _Z26Resultant_Positions_KernelPdS_di,@"STO_CUDA_ENTRY STV_DEFAULT"
_Z26Resultant_Positions_KernelPdS_di:
.text._Z26Resultant_Positions_KernelPdS_di:
        /* <DEDUP_REMOVED lines=9> */
[----:B------:R-:W1:Y:S01]  /*0090*/  LDCU.64 UR4, c[0x0][0x358] ;  /* 0x00006b00ff0477ac */ /* 0x000e620008000a00 */
[----:B------:R-:W2:Y:S06]  /*00a0*/  LDCU.64 UR6, c[0x0][0x390] ;  /* 0x00007200ff0677ac */ /* 0x000eac0008000a00 */
[----:B------:R-:W3:Y:S01]  /*00b0*/  LDC.64 R4, c[0x0][0x380] ;  /* 0x0000e000ff047b82 */ /* 0x000ee20000000a00 */
[----:B0-----:R-:W-:-:S06]  /*00c0*/  IMAD.WIDE.U32 R8, R3, 0x8, R8 ;  /* 0x0000000803087825 */ /* 0x001fcc00078e0008 */
[----:B-1----:R-:W4:Y:S01]  /*00d0*/  LDG.E.64 R8, desc[UR4][R8.64] ;  /* 0x0000000408087981 */ /* 0x002f22000c1e1b00 */
[----:B---3--:R-:W-:-:S05]  /*00e0*/  IMAD.WIDE.U32 R4, R3, 0x8, R4 ;  /* 0x0000000803047825 */ /* 0x008fca00078e0004 */
[----:B------:R-:W4:Y:S01]  /*00f0*/  LDG.E.64 R6, desc[UR4][R4.64] ;  /* 0x0000000404067981 */ /* 0x000f22000c1e1b00 */
[----:B------:R-:W-:Y:S01]  /*0100*/  HFMA2 R2, -RZ, RZ, -675.5, -0.07781982421875 ;  /* 0xe147acfbff027431 */ /* 0x000fe200000001ff */
[----:B------:R-:W-:-:S06]  /*0110*/  MOV R3, 0x4034747a ;  /* 0x4034747a00037802 */ /* 0x000fcc0000000f00 */
[----:B--2---:R-:W-:-:S08]  /*0120*/  DMUL R2, R2, UR6 ;  /* 0x0000000602027c28 */ /* 0x004fd00008000000 */
[----:B----4-:R-:W-:-:S07]  /*0130*/  DFMA R2, R2, R8, R6 ;  /* 0x000000080202722b */ /* 0x010fce0000000006 */
[----:B------:R-:W-:Y:S01]  /*0140*/  STG.E.64 desc[UR4][R4.64], R2 ;  /* 0x0000000204007986 */ /* 0x000fe2000c101b04 */
[----:B------:R-:W-:Y:S05]  /*0150*/  EXIT ;  /* 0x000000000000794d */ /* 0x000fea0003800000 */
.L_x_31:
        /* <DEDUP_REMOVED lines=10> */
.L_x_61:


//--------------------- .text._Z27Corrected_Velocities_KernelPdS_di --------------------------
	.section	.text._Z27Corrected_Velocities_KernelPdS_di,"ax",@progbits
	.align	128
        .global         _Z27Corrected_Velocities_KernelPdS_di
        .type           _Z27Corrected_Velocities_KernelPdS_di,@function
        .size           _Z27Corrected_Velocities_KernelPdS_di,(.L_x_62 - _Z27Corrected_Velocities_KernelPdS_di)
        .other          _Z27Corrected_Velocities_KernelPdS_di,@"STO_CUDA_ENTRY STV_DEFAULT"
_Z27Corrected_Velocities_KernelPdS_di:
.text._Z27Corrected_Velocities_KernelPdS_di:
        /* <DEDUP_REMOVED lines=11> */
[----:B0-----:R-:W-:-:S06]  /*00b0*/  IMAD.WIDE.U32 R2, R7, 0x8, R2 ;  /* 0x0000000807027825 */ /* 0x001fcc00078e0002 */
[----:B-1----:R-:W3:Y:S01]  /*00c0*/  LDG.E.64 R2, desc[UR4][R2.64] ;  /* 0x0000000402027981 */ /* 0x002ee2000c1e1b00 */
[----:B--2---:R-:W-:-:S05]  /*00d0*/  IMAD.WIDE.U32 R4, R7, 0x8, R4 ;  /* 0x0000000807047825 */ /* 0x004fca00078e0004 */
[----:B---3--:R-:W-:Y:S01]  /*00e0*/  STG.E.64 desc[UR4][R4.64], R2 ;  /* 0x0000000204007986 */ /* 0x008fe2000c101b04 */
[----:B------:R-:W-:Y:S05]  /*00f0*/  EXIT ;  /* 0x000000000000794d */ /* 0x000fea0003800000 */
.L_x_32:
        /* <DEDUP_REMOVED lines=16> */
.L_x_62:


//--------------------- .text._Z27Resultant_Velocities_KernelPdS_S_S_Pidi --------------------------
	.section	.text._Z27Resultant_Velocities_KernelPdS_S_S_Pidi,"ax",@progbits
	.align	128
        .global         _Z27Resultant_Velocities_KernelPdS_S_S_Pidi
        .type           _Z27Resultant_Velocities_KernelPdS_S_S_Pidi,@function
        .size           _Z27Resultant_Velocities_KernelPdS_S_S_Pidi,(.L_x_56 - _Z27Resultant_Velocities_KernelPdS_S_S_Pidi)
        .other          _Z27Resultant_Velocities_KernelPdS_S_S_Pidi,@"STO_CUDA_ENTRY STV_DEFAULT"
_Z27Resultant_Velocities_KernelPdS_S_S_Pidi:
.text._Z27Resultant_Velocities_KernelPdS_S_S_Pidi:
        /* <DEDUP_REMOVED lines=14> */
[----:B-1----:R-:W2:Y:S07]  /*00e0*/  LDG.E R3, desc[UR4][R2.64] ;  /* 0x0000000402037981 */ /* 0x002eae000c1e1900 */
[----:B------:R-:W1:Y:S01]  /*00f0*/  LDC.64 R14, c[0x0][0x3a8] ;  /* 0x0000ea00ff0e7b82 */ /* 0x000e620000000a00 */
[----:B---3--:R-:W-:-:S05]  /*0100*/  IMAD.WIDE.U32 R8, R0, 0x8, R8 ;  /* 0x0000000800087825 */ /* 0x008fca00078e0008 */
[----:B------:R1:W3:Y:S01]  /*0110*/  LDG.E.64 R10, desc[UR4][R8.64] ;  /* 0x00000004080a7981 */ /* 0x0002e2000c1e1b00 */
[----:B0-----:R-:W-:-:S06]  /*0120*/  IMAD.WIDE.U32 R4, R0, 0x8, R4 ;  /* 0x0000000800047825 */ /* 0x001fcc00078e0004 */
[----:B------:R-:W5:Y:S01]  /*0130*/  LDG.E.64 R4, desc[UR4][R4.64] ;  /* 0x0000000404047981 */ /* 0x000f62000c1e1b00 */
[----:B--2---:R-:W-:-:S06]  /*0140*/  IMAD.WIDE R6, R3, 0x8, R6 ;  /* 0x0000000803067825 */ /* 0x004fcc00078e0206 */
[----:B------:R-:W2:Y:S01]  /*0150*/  LDG.E.64 R6, desc[UR4][R6.64] ;  /* 0x0000000406067981 */ /* 0x000ea2000c1e1b00 */
[----:B------:R-:W-:Y:S01]  /*0160*/  IMAD.MOV.U32 R12, RZ, RZ, 0x1 ;  /* 0x00000001ff0c7424 */ /* 0x000fe200078e00ff */
[----:B------:R-:W-:Y:S01]  /*0170*/  UMOV UR6, 0xe147acfb ;  /* 0xe147acfb00067882 */ /* 0x000fe20000000000 */
[----:B------:R-:W-:Y:S02]  /*0180*/  UMOV UR7, 0x4034747a ;  /* 0x4034747a00077882 */ /* 0x000fe40000000000 */
[----:B-1----:R-:W-:-:S08]  /*0190*/  DMUL R8, R14, UR6 ;  /* 0x000000060e087c28 */ /* 0x002fd00008000000 */
[----:B---3--:R-:W-:-:S10]  /*01a0*/  DMUL R8, R8, R10 ;  /* 0x0000000a08087228 */ /* 0x008fd40000000000 */
[----:B------:R-:W-:Y:S01]  /*01b0*/  FSETP.GEU.AND P1, PT, |R9|, 6.5827683646048100446e-37, PT ;  /* 0x036000000900780b */ /* 0x000fe20003f2e200 */
[----:B------:R-:W-:Y:S01]  /*01c0*/  BSSY.RECONVERGENT B0, `(.L_x_33) ;  /* 0x000000f000007945 */ /* 0x000fe20003800200 */
[----:B--2---:R-:W0:Y:S02]  /*01d0*/  MUFU.RCP64H R13, R7 ;  /* 0x00000007000d7308 */ /* 0x004e240000001800 */
[----:B0-----:R-:W-:-:S08]  /*01e0*/  DFMA R2, -R6, R12, 1 ;  /* 0x3ff000000602742b */ /* 0x001fd0000000010c */
[----:B------:R-:W-:-:S08]  /*01f0*/  DFMA R2, R2, R2, R2 ;  /* 0x000000020202722b */ /* 0x000fd00000000002 */
[----:B------:R-:W-:-:S08]  /*0200*/  DFMA R2, R12, R2, R12 ;  /* 0x000000020c02722b */ /* 0x000fd0000000000c */
[----:B------:R-:W-:-:S08]  /*0210*/  DFMA R12, -R6, R2, 1 ;  /* 0x3ff00000060c742b */ /* 0x000fd00000000102 */
[----:B------:R-:W-:-:S08]  /*0220*/  DFMA R2, R2, R12, R2 ;  /* 0x0000000c0202722b */ /* 0x000fd00000000002 */
[----:B------:R-:W-:-:S08]  /*0230*/  DMUL R10, R8, R2 ;  /* 0x00000002080a7228 */ /* 0x000fd00000000000 */
[----:B------:R-:W-:-:S08]  /*0240*/  DFMA R12, -R6, R10, R8 ;  /* 0x0000000a060c722b */ /* 0x000fd00000000108 */
[----:B------:R-:W-:-:S10]  /*0250*/  DFMA R2, R2, R12, R10 ;  /* 0x0000000c0202722b */ /* 0x000fd4000000000a */
[----:B------:R-:W-:-:S05]  /*0260*/  FFMA R10, RZ, R7, R3 ;  /* 0x00000007ff0a7223 */ /* 0x000fca0000000003 */
[----:B------:R-:W-:-:S13]  /*0270*/  FSETP.GT.AND P0, PT, |R10|, 1.469367938527859385e-39, PT ;  /* 0x001000000a00780b */ /* 0x000fda0003f04200 */
[----:B------:R-:W-:Y:S05]  /*0280*/  @P0 BRA P1, `(.L_x_34) ;  /* 0x0000000000080947 */ /* 0x000fea0000800000 */
[----:B------:R-:W-:-:S07]  /*0290*/  MOV R12, 0x2b0 ;  /* 0x000002b0000c7802 */ /* 0x000fce0000000f00 */
[----:B-----5:R-:W-:Y:S05]  /*02a0*/  CALL.REL.NOINC `($__internal_0_$__cuda_sm20_div_rn_f64_full) ;  /* 0x0000000000187944 */ /* 0x020fea0003c00000 */
.L_x_34:
[----:B------:R-:W-:Y:S05]  /*02b0*/  BSYNC.RECONVERGENT B0 ;  /* 0x0000000000007941 */ /* 0x000fea0003800200 */
.L_x_33:
[----:B------:R-:W0:Y:S01]  /*02c0*/  LDC.64 R6, c[0x0][0x380] ;  /* 0x0000e000ff067b82 */ /* 0x000e220000000a00 */
[----:B-----5:R-:W-:Y:S01]  /*02d0*/  DADD R4, R4, R2 ;  /* 0x0000000004047229 */ /* 0x020fe20000000002 */
[----:B0-----:R-:W-:-:S06]  /*02e0*/  IMAD.WIDE.U32 R2, R0, 0x8, R6 ;  /* 0x0000000800027825 */ /* 0x001fcc00078e0006 */
[----:B------:R-:W-:Y:S01]  /*02f0*/  STG.E.64 desc[UR4][R2.64], R4 ;  /* 0x0000000402007986 */ /* 0x000fe2000c101b04 */
[----:B------:R-:W-:Y:S05]  /*0300*/  EXIT ;  /* 0x000000000000794d */ /* 0x000fea0003800000 */
        .weak           $__internal_0_$__cuda_sm20_div_rn_f64_full
        .type           $__internal_0_$__cuda_sm20_div_rn_f64_full,@function
        .size           $__internal_0_$__cuda_sm20_div_rn_f64_full,(.L_x_56 - $__internal_0_$__cuda_sm20_div_rn_f64_full)
$__internal_0_$__cuda_sm20_div_rn_f64_full:
[C---:B------:R-:W-:Y:S01]  /*0310*/  FSETP.GEU.AND P0, PT, |R7|.reuse, 1.469367938527859385e-39, PT ;  /* 0x001000000700780b */ /* 0x040fe20003f0e200 */
[----:B------:R-:W-:Y:S01]  /*0320*/  IMAD.MOV.U32 R10, RZ, RZ, 0x1 ;  /* 0x00000001ff0a7424 */ /* 0x000fe200078e00ff */
[----:B------:R-:W-:Y:S01]  /*0330*/  LOP3.LUT R2, R7, 0x800fffff, RZ, 0xc0, !PT ;  /* 0x800fffff07027812 */ /* 0x000fe200078ec0ff */
[----:B------:R-:W-:Y:S01]  /*0340*/  BSSY.RECONVERGENT B1, `(.L_x_35) ;  /* 0x0000055000017945 */ /* 0x000fe20003800200 */
[C---:B------:R-:W-:Y:S02]  /*0350*/  FSETP.GEU.AND P2, PT, |R9|.reuse, 1.469367938527859385e-39, PT ;  /* 0x001000000900780b */ /* 0x040fe40003f4e200 */
[----:B------:R-:W-:Y:S01]  /*0360*/  LOP3.LUT R3, R2, 0x3ff00000, RZ, 0xfc, !PT ;  /* 0x3ff0000002037812 */ /* 0x000fe200078efcff */
[----:B------:R-:W-:Y:S01]  /*0370*/  IMAD.MOV.U32 R2, RZ, RZ, R6 ;  /* 0x000000ffff027224 */ /* 0x000fe200078e0006 */
[----:B------:R-:W-:Y:S02]  /*0380*/  LOP3.LUT R13, R9, 0x7ff00000, RZ, 0xc0, !PT ;  /* 0x7ff00000090d7812 */ /* 0x000fe400078ec0ff */
[----:B------:R-:W-:-:S03]  /*0390*/  LOP3.LUT R16, R7, 0x7ff00000, RZ, 0xc0, !PT ;  /* 0x7ff0000007107812 */ /* 0x000fc600078ec0ff */
[----:B------:R-:W-:Y:S01]  /*03a0*/  @!P0 DMUL R2, R6, 8.98846567431157953865e+307 ;  /* 0x7fe0000006028828 */ /* 0x000fe20000000000 */
[----:B------:R-:W-:-:S03]  /*03b0*/  ISETP.GE.U32.AND P1, PT, R13, R16, PT ;  /* 0x000000100d00720c */ /* 0x000fc60003f26070 */
[----:B------:R-:W-:Y:S02]  /*03c0*/  @!P2 LOP3.LUT R20, R7, 0x7ff00000, RZ, 0xc0, !PT ;  /* 0x7ff000000714a812 */ /* 0x000fe400078ec0ff */
[----:B------:R-:W0:Y:S02]  /*03d0*/  MUFU.RCP64H R11, R3 ;  /* 0x00000003000b7308 */ /* 0x000e240000001800 */
[----:B------:R-:W-:Y:S01]  /*03e0*/  @!P2 ISETP.GE.U32.AND P3, PT, R13, R20, PT ;  /* 0x000000140d00a20c */ /* 0x000fe20003f66070 */
[----:B------:R-:W-:Y:S01]  /*03f0*/  @!P2 IMAD.MOV.U32 R20, RZ, RZ, RZ ;  /* 0x000000ffff14a224 */ /* 0x000fe200078e00ff */
[----:B0-----:R-:W-:-:S08]  /*0400*/  DFMA R14, R10, -R2, 1 ;  /* 0x3ff000000a0e742b */ /* 0x001fd00000000802 */
[----:B------:R-:W-:Y:S01]  /*0410*/  DFMA R18, R14, R14, R14 ;  /* 0x0000000e0e12722b */ /* 0x000fe2000000000e */
[----:B------:R-:W-:-:S05]  /*0420*/  IMAD.MOV.U32 R14, RZ, RZ, 0x1ca00000 ;  /* 0x1ca00000ff0e7424 */ /* 0x000fca00078e00ff */
[C---:B------:R-:W-:Y:S02]  /*0430*/  @!P2 SEL R15, R14.reuse, 0x63400000, !P3 ;  /* 0x634000000e0fa807 */ /* 0x040fe40005800000 */
[----:B------:R-:W-:Y:S01]  /*0440*/  DFMA R18, R10, R18, R10 ;  /* 0x000000120a12722b */ /* 0x000fe2000000000a */
[----:B------:R-:W-:Y:S01]  /*0450*/  SEL R11, R14, 0x63400000, !P1 ;  /* 0x634000000e0b7807 */ /* 0x000fe20004800000 */
[----:B------:R-:W-:Y:S01]  /*0460*/  IMAD.MOV.U32 R10, RZ, RZ, R8 ;  /* 0x000000ffff0a7224 */ /* 0x000fe200078e0008 */
[--C-:B------:R-:W-:Y:S02]  /*0470*/  @!P2 LOP3.LUT R15, R15, 0x80000000, R9.reuse, 0xf8, !PT ;  /* 0x800000000f0fa812 */ /* 0x100fe400078ef809 */
[----:B------:R-:W-:Y:S02]  /*0480*/  LOP3.LUT R11, R11, 0x800fffff, R9, 0xf8, !PT ;  /* 0x800fffff0b0b7812 */ /* 0x000fe400078ef809 */
[----:B------:R-:W-:Y:S01]  /*0490*/  @!P2 LOP3.LUT R21, R15, 0x100000, RZ, 0xfc, !PT ;  /* 0x001000000f15a812 */ /* 0x000fe200078efcff */
[----:B------:R-:W-:-:S05]  /*04a0*/  DFMA R22, R18, -R2, 1 ;  /* 0x3ff000001216742b */ /* 0x000fca0000000802 */
[----:B------:R-:W-:-:S03]  /*04b0*/  @!P2 DFMA R10, R10, 2, -R20 ;  /* 0x400000000a0aa82b */ /* 0x000fc60000000814 */
[----:B------:R-:W-:Y:S01]  /*04c0*/  DFMA R18, R18, R22, R18 ;  /* 0x000000161212722b */ /* 0x000fe20000000012 */
[----:B------:R-:W-:Y:S02]  /*04d0*/  IMAD.MOV.U32 R23, RZ, RZ, R13 ;  /* 0x000000ffff177224 */ /* 0x000fe400078e000d */
[----:B------:R-:W-:Y:S01]  /*04e0*/  IMAD.MOV.U32 R22, RZ, RZ, R16 ;  /* 0x000000ffff167224 */ /* 0x000fe200078e0010 */
[----:B------:R-:W-:-:S03]  /*04f0*/  @!P0 LOP3.LUT R22, R3, 0x7ff00000, RZ, 0xc0, !PT ;  /* 0x7ff0000003168812 */ /* 0x000fc600078ec0ff */
[----:B------:R-:W-:Y:S01]  /*0500*/  @!P2 LOP3.LUT R23, R11, 0x7ff00000, RZ, 0xc0, !PT ;  /* 0x7ff000000b17a812 */ /* 0x000fe200078ec0ff */
[----:B------:R-:W-:Y:S01]  /*0510*/  DMUL R20, R18, R10 ;  /* 0x0000000a12147228 */ /* 0x000fe20000000000 */
[----:B------:R-:W-:-:S03]  /*0520*/  VIADD R24, R22, 0xffffffff ;  /* 0xffffffff16187836 */ /* 0x000fc60000000000 */
[----:B------:R-:W-:-:S04]  /*0530*/  VIADD R15, R23, 0xffffffff ;  /* 0xffffffff170f7836 */ /* 0x000fc80000000000 */
[----:B------:R-:W-:Y:S01]  /*0540*/  DFMA R16, R20, -R2, R10 ;  /* 0x800000021410722b */ /* 0x000fe2000000000a */
[----:B------:R-:W-:-:S04]  /*0550*/  ISETP.GT.U32.AND P0, PT, R15, 0x7feffffe, PT ;  /* 0x7feffffe0f00780c */ /* 0x000fc80003f04070 */
[----:B------:R-:W-:-:S03]  /*0560*/  ISETP.GT.U32.OR P0, PT, R24, 0x7feffffe, P0 ;  /* 0x7feffffe1800780c */ /* 0x000fc60000704470 */
[----:B------:R-:W-:-:S10]  /*0570*/  DFMA R16, R18, R16, R20 ;  /* 0x000000101210722b */ /* 0x000fd40000000014 */
[----:B------:R-:W-:Y:S05]  /*0580*/  @P0 BRA `(.L_x_36) ;  /* 0x00000000006c0947 */ /* 0x000fea0003800000 */
[----:B------:R-:W-:-:S04]  /*0590*/  LOP3.LUT R18, R7, 0x7ff00000, RZ, 0xc0, !PT ;  /* 0x7ff0000007127812 */ /* 0x000fc800078ec0ff */
[CC--:B------:R-:W-:Y:S02]  /*05a0*/  VIADDMNMX R8, R13.reuse, -R18.reuse, 0xb9600000, !PT ;  /* 0xb96000000d087446 */ /* 0x0c0fe40007800912 */
[----:B------:R-:W-:Y:S02]  /*05b0*/  ISETP.GE.U32.AND P0, PT, R13, R18, PT ;  /* 0x000000120d00720c */ /* 0x000fe40003f06070 */
[----:B------:R-:W-:Y:S02]  /*05c0*/  VIMNMX R8, PT, PT, R8, 0x46a00000, PT ;  /* 0x46a0000008087848 */ /* 0x000fe40003fe0100 */
[----:B------:R-:W-:-:S05]  /*05d0*/  SEL R13, R14, 0x63400000, !P0 ;  /* 0x634000000e0d7807 */ /* 0x000fca0004000000 */
[----:B------:R-:W-:Y:S02]  /*05e0*/  IMAD.IADD R13, R8, 0x1, -R13 ;  /* 0x00000001080d7824 */ /* 0x000fe400078e0a0d */
[----:B------:R-:W-:Y:S02]  /*05f0*/  IMAD.MOV.U32 R8, RZ, RZ, RZ ;  /* 0x000000ffff087224 */ /* 0x000fe400078e00ff */
[----:B------:R-:W-:-:S06]  /*0600*/  VIADD R9, R13, 0x7fe00000 ;  /* 0x7fe000000d097836 */ /* 0x000fcc0000000000 */
[----:B------:R-:W-:-:S10]  /*0610*/  DMUL R14, R16, R8 ;  /* 0x00000008100e7228 */ /* 0x000fd40000000000 */
[----:B------:R-:W-:-:S13]  /*0620*/  FSETP.GTU.AND P0, PT, |R15|, 1.469367938527859385e-39, PT ;  /* 0x001000000f00780b */ /* 0x000fda0003f0c200 */
[----:B------:R-:W-:Y:S05]  /*0630*/  @P0 BRA `(.L_x_37) ;  /* 0x0000000000940947 */ /* 0x000fea0003800000 */
[----:B------:R-:W-:Y:S01]  /*0640*/  DFMA R2, R16, -R2, R10 ;  /* 0x800000021002722b */ /* 0x000fe2000000000a */
[----:B------:R-:W-:-:S09]  /*0650*/  IMAD.MOV.U32 R8, RZ, RZ, RZ ;  /* 0x000000ffff087224 */ /* 0x000fd200078e00ff */
[C---:B------:R-:W-:Y:S02]  /*0660*/  FSETP.NEU.AND P0, PT, R3.reuse, RZ, PT ;  /* 0x000000ff0300720b */ /* 0x040fe40003f0d000 */
[----:B------:R-:W-:-:S04]  /*0670*/  LOP3.LUT R7, R3, 0x80000000, R7, 0x48, !PT ;  /* 0x8000000003077812 */ /* 0x000fc800078e4807 */
[----:B------:R-:W-:-:S07]  /*0680*/  LOP3.LUT R9, R7, R9, RZ, 0xfc, !PT ;  /* 0x0000000907097212 */ /* 0x000fce00078efcff */
[----:B------:R-:W-:Y:S05]  /*0690*/  @!P0 BRA `(.L_x_37) ;  /* 0x00000000007c8947 */ /* 0x000fea0003800000 */
[----:B------:R-:W-:Y:S01]  /*06a0*/  IMAD.MOV R3, RZ, RZ, -R13 ;  /* 0x000000ffff037224 */ /* 0x000fe200078e0a0d */
[----:B------:R-:W-:Y:S01]  /*06b0*/  DMUL.RP R8, R16, R8 ;  /* 0x0000000810087228 */ /* 0x000fe20000008000 */
[----:B------:R-:W-:Y:S01]  /*06c0*/  IMAD.MOV.U32 R2, RZ, RZ, RZ ;  /* 0x000000ffff027224 */ /* 0x000fe200078e00ff */
[----:B------:R-:W-:-:S05]  /*06d0*/  IADD3 R13, PT, PT, -R13, -0x43300000, RZ ;  /* 0xbcd000000d0d7810 */ /* 0x000fca0007ffe1ff */
[----:B------:R-:W-:-:S03]  /*06e0*/  DFMA R2, R14, -R2, R16 ;  /* 0x800000020e02722b */ /* 0x000fc60000000010 */
[----:B------:R-:W-:-:S07]  /*06f0*/  LOP3.LUT R7, R9, R7, RZ, 0x3c, !PT ;  /* 0x0000000709077212 */ /* 0x000fce00078e3cff */
[----:B------:R-:W-:-:S04]  /*0700*/  FSETP.NEU.AND P0, PT, |R3|, R13, PT ;  /* 0x0000000d0300720b */ /* 0x000fc80003f0d200 */
[----:B------:R-:W-:Y:S02]  /*0710*/  FSEL R14, R8, R14, !P0 ;  /* 0x0000000e080e7208 */ /* 0x000fe40004000000 */
[----:B------:R-:W-:Y:S01]  /*0720*/  FSEL R15, R7, R15, !P0 ;  /* 0x0000000f070f7208 */ /* 0x000fe20004000000 */
[----:B------:R-:W-:Y:S06]  /*0730*/  BRA `(.L_x_37) ;  /* 0x0000000000547947 */ /* 0x000fec0003800000 */
.L_x_36:
[----:B------:R-:W-:-:S14]  /*0740*/  DSETP.NAN.AND P0, PT, R8, R8, PT ;  /* 0x000000080800722a */ /* 0x000fdc0003f08000 */
[----:B------:R-:W-:Y:S05]  /*0750*/  @P0 BRA `(.L_x_38) ;  /* 0x0000000000440947 */ /* 0x000fea0003800000 */
[----:B------:R-:W-:-:S14]  /*0760*/  DSETP.NAN.AND P0, PT, R6, R6, PT ;  /* 0x000000060600722a */ /* 0x000fdc0003f08000 */
[----:B------:R-:W-:Y:S05]  /*0770*/  @P0 BRA `(.L_x_39) ;  /* 0x0000000000300947 */ /* 0x000fea0003800000 */
[----:B------:R-:W-:Y:S01]  /*0780*/  ISETP.NE.AND P0, PT, R23, R22, PT ;  /* 0x000000161700720c */ /* 0x000fe20003f05270 */
[----:B------:R-:W-:Y:S02]  /*0790*/  IMAD.MOV.U32 R14, RZ, RZ, 0x0 ;  /* 0x00000000ff0e7424 */ /* 0x000fe400078e00ff */
[----:B------:R-:W-:-:S10]  /*07a0*/  IMAD.MOV.U32 R15, RZ, RZ, -0x80000 ;  /* 0xfff80000ff0f7424 */ /* 0x000fd400078e00ff */
[----:B------:R-:W-:Y:S05]  /*07b0*/  @!P0 BRA `(.L_x_37) ;  /* 0x0000000000348947 */ /* 0x000fea0003800000 */
[----:B------:R-:W-:Y:S02]  /*07c0*/  ISETP.NE.AND P0, PT, R23, 0x7ff00000, PT ;  /* 0x7ff000001700780c */ /* 0x000fe40003f05270 */
[----:B------:R-:W-:Y:S02]  /*07d0*/  LOP3.LUT R15, R9, 0x80000000, R7, 0x48, !PT ;  /* 0x80000000090f7812 */ /* 0x000fe400078e4807 */
[----:B------:R-:W-:-:S13]  /*07e0*/  ISETP.EQ.OR P0, PT, R22, RZ, !P0 ;  /* 0x000000ff1600720c */ /* 0x000fda0004702670 */
[----:B------:R-:W-:Y:S01]  /*07f0*/  @P0 LOP3.LUT R2, R15, 0x7ff00000, RZ, 0xfc, !PT ;  /* 0x7ff000000f020812 */ /* 0x000fe200078efcff */
[----:B------:R-:W-:Y:S02]  /*0800*/  @!P0 IMAD.MOV.U32 R14, RZ, RZ, RZ ;  /* 0x000000ffff0e8224 */ /* 0x000fe400078e00ff */
[----:B------:R-:W-:Y:S02]  /*0810*/  @P0 IMAD.MOV.U32 R14, RZ, RZ, RZ ;  /* 0x000000ffff0e0224 */ /* 0x000fe400078e00ff */
[----:B------:R-:W-:Y:S01]  /*0820*/  @P0 IMAD.MOV.U32 R15, RZ, RZ, R2 ;  /* 0x000000ffff0f0224 */ /* 0x000fe200078e0002 */
[----:B------:R-:W-:Y:S06]  /*0830*/  BRA `(.L_x_37) ;  /* 0x0000000000147947 */ /* 0x000fec0003800000 */
.L_x_39:
[----:B------:R-:W-:Y:S01]  /*0840*/  LOP3.LUT R15, R7, 0x80000, RZ, 0xfc, !PT ;  /* 0x00080000070f7812 */ /* 0x000fe200078efcff */
[----:B------:R-:W-:Y:S01]  /*0850*/  IMAD.MOV.U32 R14, RZ, RZ, R6 ;  /* 0x000000ffff0e7224 */ /* 0x000fe200078e0006 */
[----:B------:R-:W-:Y:S06]  /*0860*/  BRA `(.L_x_37) ;  /* 0x0000000000087947 */ /* 0x000fec0003800000 */
.L_x_38:
[----:B------:R-:W-:Y:S01]  /*0870*/  LOP3.LUT R15, R9, 0x80000, RZ, 0xfc, !PT ;  /* 0x00080000090f7812 */ /* 0x000fe200078efcff */
[----:B------:R-:W-:-:S07]  /*0880*/  IMAD.MOV.U32 R14, RZ, RZ, R8 ;  /* 0x000000ffff0e7224 */ /* 0x000fce00078e0008 */
.L_x_37:
[----:B------:R-:W-:Y:S05]  /*0890*/  BSYNC.RECONVERGENT B1 ;  /* 0x0000000000017941 */ /* 0x000fea0003800200 */
.L_x_35:
[----:B------:R-:W-:Y:S02]  /*08a0*/  IMAD.MOV.U32 R13, RZ, RZ, 0x0 ;  /* 0x00000000ff0d7424 */ /* 0x000fe400078e00ff */
[----:B------:R-:W-:Y:S02]  /*08b0*/  IMAD.MOV.U32 R2, RZ, RZ, R14 ;  /* 0x000000ffff027224 */ /* 0x000fe400078e000e */
[----:B------:R-:W-:Y:S01]  /*08c0*/  IMAD.MOV.U32 R3, RZ, RZ, R15 ;  /* 0x000000ffff037224 */ /* 0x000fe200078e000f */
[----:B------:R-:W-:Y:S06]  /*08d0*/  RET.REL.NODEC R12 `(_Z27Resultant_Velocities_KernelPdS_S_S_Pidi) ;  /* 0xfffffff40cc87950 */ /* 0x000fec0003c3ffff */
.L_x_40:
        /* <DEDUP_REMOVED lines=10> */
.L_x_56:


//--------------------- .text._Z23Resultant_Forces_KernelPdS_i --------------------------
	.section	.text._Z23Resultant_Forces_KernelPdS_i,"ax",@progbits
	.align	128
        .global         _Z23Resultant_Forces_KernelPdS_i
        .type           _Z23Resultant_Forces_KernelPdS_i,@function
        .size           _Z23Resultant_Forces_KernelPdS_i,(.L_x_64 - _Z23Resultant_Forces_KernelPdS_i)
        .other          _Z23Resultant_Forces_KernelPdS_i,@"STO_CUDA_ENTRY STV_DEFAULT"
_Z23Resultant_Forces_KernelPdS_i:
.text._Z23Resultant_Forces_KernelPdS_i:
        /* <DEDUP_REMOVED lines=8> */
[----:B------:R-:W-:Y:S01]  /*0080*/  UISETP.GE.AND UP0, UPT, UR12, 0x1, UPT ;  /* 0x000000010c00788c */ /* 0x000fe2000bf06270 */
[----:B------:R-:W-:Y:S01]  /*0090*/  CS2R R12, SRZ ;  /* 0x00000000000c7805 */ /* 0x000fe2000001ff00 */
[----:B------:R-:W0:Y:S07]  /*00a0*/  LDCU.64 UR10, c[0x0][0x358] ;  /* 0x00006b00ff0a77ac */ /* 0x000e2e0008000a00 */
[----:B------:R-:W-:Y:S05]  /*00b0*/  BRA.U !UP0, `(.L_x_41) ;  /* 0x0000000508a87547 */ /* 0x000fea000b800000 */
[----:B------:R-:W-:Y:S02]  /*00c0*/  UISETP.GE.U32.AND UP1, UPT, UR12, 0x10, UPT ;  /* 0x000000100c00788c */ /* 0x000fe4000bf26070 */
[----:B------:R-:W-:Y:S01]  /*00d0*/  IMAD R21, R0, UR12, RZ ;  /* 0x0000000c00157c24 */ /* 0x000fe2000f8e02ff */
[----:B------:R-:W-:Y:S01]  /*00e0*/  ULOP3.LUT UR8, UR12, 0xf, URZ, 0xc0, !UPT ;  /* 0x0000000f0c087892 */ /* 0x000fe2000f8ec0ff */
[----:B------:R-:W-:Y:S01]  /*00f0*/  CS2R R12, SRZ ;  /* 0x00000000000c7805 */ /* 0x000fe2000001ff00 */
[----:B------:R-:W-:Y:S02]  /*0100*/  UMOV UR4, URZ ;  /* 0x000000ff00047c82 */ /* 0x000fe40008000000 */
[----:B------:R-:W-:Y:S02]  /*0110*/  UISETP.NE.AND UP0, UPT, UR8, URZ, UPT ;  /* 0x000000ff0800728c */ /* 0x000fe4000bf05270 */
[----:B------:R-:W-:Y:S09]  /*0120*/  BRA.U !UP1, `(.L_x_42) ;  /* 0x0000000109b87547 */ /* 0x000ff2000b800000 */
[----:B------:R-:W1:Y:S01]  /*0130*/  LDCU.64 UR6, c[0x0][0x388] ;  /* 0x00007100ff0677ac */ /* 0x000e620008000a00 */
[----:B------:R-:W-:Y:S02]  /*0140*/  MOV R20, R21 ;  /* 0x0000001500147202 */ /* 0x000fe40000000f00 */
[----:B------:R-:W-:Y:S01]  /*0150*/  CS2R R12, SRZ ;  /* 0x00000000000c7805 */ /* 0x000fe2000001ff00 */
[----:B------:R-:W-:-:S04]  /*0160*/  ULOP3.LUT UR4, UR12, 0x7ffffff0, URZ, 0xc0, !UPT ;  /* 0x7ffffff00c047892 */ /* 0x000fc8000f8ec0ff */
[----:B------:R-:W-:Y:S02]  /*0170*/  UIADD3 UR9, UPT, UPT, -UR4, URZ, URZ ;  /* 0x000000ff04097290 */ /* 0x000fe4000fffe1ff */
[----:B-1----:R-:W-:-:S04]  /*0180*/  UIADD3 UR5, UP1, UPT, UR6, 0x40, URZ ;  /* 0x0000004006057890 */ /* 0x002fc8000ff3e0ff */
[----:B------:R-:W-:-:S12]  /*0190*/  UIADD3.X UR6, UPT, UPT, URZ, UR7, URZ, UP1, !UPT ;  /* 0x00000007ff067290 */ /* 0x000fd80008ffe4ff */
.L_x_43:
[----:B------:R-:W-:Y:S02]  /*01a0*/  MOV R2, UR5 ;  /* 0x0000000500027c02 */ /* 0x000fe40008000f00 */
[----:B------:R-:W-:-:S03]  /*01b0*/  MOV R3, UR6 ;  /* 0x0000000600037c02 */ /* 0x000fc60008000f00 */
[----:B------:R-:W-:-:S05]  /*01c0*/  IMAD.WIDE R2, R20, 0x8, R2 ;  /* 0x0000000814027825 */ /* 0x000fca00078e0202 */
[----:B0-----:R-:W2:Y:S04]  /*01d0*/  LDG.E.64 R24, desc[UR10][R2.64+-0x40] ;  /* 0xffffc00a02187981 */ /* 0x001ea8000c1e1b00 */
[----:B------:R-:W3:Y:S04]  /*01e0*/  LDG.E.64 R14, desc[UR10][R2.64+-0x38] ;  /* 0xffffc80a020e7981 */ /* 0x000ee8000c1e1b00 */
[----:B------:R-:W4:Y:S04]  /*01f0*/  LDG.E.64 R16, desc[UR10][R2.64+-0x30] ;  /* 0xffffd00a02107981 */ /* 0x000f28000c1e1b00 */
[----:B------:R-:W5:Y:S04]  /*0200*/  LDG.E.64 R22, desc[UR10][R2.64+-0x28] ;  /* 0xffffd80a02167981 */ /* 0x000f68000c1e1b00 */
[----:B------:R-:W5:Y:S04]  /*0210*/  LDG.E.64 R18, desc[UR10][R2.64+-0x20] ;  /* 0xffffe00a02127981 */ /* 0x000f68000c1e1b00 */
[----:B------:R-:W5:Y:S04]  /*0220*/  LDG.E.64 R4, desc[UR10][R2.64+-0x18] ;  /* 0xffffe80a02047981 */ /* 0x000f68000c1e1b00 */
[----:B------:R-:W5:Y:S04]  /*0230*/  LDG.E.64 R6, desc[UR10][R2.64+-0x10] ;  /* 0xfffff00a02067981 */ /* 0x000f68000c1e1b00 */
[----:B------:R-:W5:Y:S04]  /*0240*/  LDG.E.64 R8, desc[UR10][R2.64+-0x8] ;  /* 0xfffff80a02087981 */ /* 0x000f68000c1e1b00 */
[----:B------:R-:W5:Y:S04]  /*0250*/  LDG.E.64 R10, desc[UR10][R2.64] ;  /* 0x0000000a020a7981 */ /* 0x000f68000c1e1b00 */
[----:B------:R-:W5:Y:S01]  /*0260*/  LDG.E.64 R26, desc[UR10][R2.64+0x38] ;  /* 0x0000380a021a7981 */ /* 0x000f62000c1e1b00 */
[----:B--2---:R-:W-:-:S03]  /*0270*/  DADD R24, R24, R12 ;  /* 0x0000000018187229 */ /* 0x004fc6000000000c */
[----:B------:R-:W2:Y:S05]  /*0280*/  LDG.E.64 R12, desc[UR10][R2.64+0x8] ;  /* 0x0000080a020c7981 */ /* 0x000eaa000c1e1b00 */
[----:B---3--:R-:W-:Y:S01]  /*0290*/  DADD R24, R24, R14 ;  /* 0x0000000018187229 */ /* 0x008fe2000000000e */
[----:B------:R-:W3:Y:S07]  /*02a0*/  LDG.E.64 R14, desc[UR10][R2.64+0x10] ;  /* 0x0000100a020e7981 */ /* 0x000eee000c1e1b00 */
[----:B----4-:R-:W-:Y:S01]  /*02b0*/  DADD R24, R24, R16 ;  /* 0x0000000018187229 */ /* 0x010fe20000000010 */
[----:B------:R-:W4:Y:S07]  /*02c0*/  LDG.E.64 R16, desc[UR10][R2.64+0x18] ;  /* 0x0000180a02107981 */ /* 0x000f2e000c1e1b00 */
[----:B-----5:R-:W-:Y:S01]  /*02d0*/  DADD R24, R24, R22 ;  /* 0x0000000018187229 */ /* 0x020fe20000000016 */
[----:B------:R-:W5:Y:S07]  /*02e0*/  LDG.E.64 R22, desc[UR10][R2.64+0x20] ;  /* 0x0000200a02167981 */ /* 0x000f6e000c1e1b00 */
[----:B------:R-:W-:Y:S01]  /*02f0*/  DADD R24, R24, R18 ;  /* 0x0000000018187229 */ /* 0x000fe20000000012 */
[----:B------:R-:W5:Y:S07]  /*0300*/  LDG.E.64 R18, desc[UR10][R2.64+0x28] ;  /* 0x0000280a02127981 */ /* 0x000f6e000c1e1b00 */
[----:B------:R-:W-:Y:S01]  /*0310*/  DADD R24, R24, R4 ;  /* 0x0000000018187229 */ /* 0x000fe20000000004 */
[----:B------:R-:W5:Y:S07]  /*0320*/  LDG.E.64 R4, desc[UR10][R2.64+0x30] ;  /* 0x0000300a02047981 */ /* 0x000f6e000c1e1b00 */
[----:B------:R-:W-:-:S08]  /*0330*/  DADD R6, R24, R6 ;  /* 0x0000000018067229 */ /* 0x000fd00000000006 */
[----:B------:R-:W-:-:S08]  /*0340*/  DADD R6, R6, R8 ;  /* 0x0000000006067229 */ /* 0x000fd00000000008 */
[----:B------:R-:W-:Y:S01]  /*0350*/  DADD R6, R6, R10 ;  /* 0x0000000006067229 */ /* 0x000fe2000000000a */
[----:B------:R-:W-:-:S04]  /*0360*/  UIADD3 UR9, UPT, UPT, UR9, 0x10, URZ ;  /* 0x0000001009097890 */ /* 0x000fc8000fffe0ff */
[----:B------:R-:W-:Y:S01]  /*0370*/  UISETP.NE.AND UP1, UPT, UR9, URZ, UPT ;  /* 0x000000ff0900728c */ /* 0x000fe2000bf25270 */
[----:B------:R-:W-:Y:S02]  /*0380*/  VIADD R20, R20, 0x10 ;  /* 0x0000001014147836 */ /* 0x000fe40000000000 */
[----:B--2---:R-:W-:-:S08]  /*0390*/  DADD R6, R6, R12 ;  /* 0x0000000006067229 */ /* 0x004fd0000000000c */
[----:B---3--:R-:W-:-:S08]  /*03a0*/  DADD R6, R6, R14 ;  /* 0x0000000006067229 */ /* 0x008fd0000000000e */
[----:B----4-:R-:W-:-:S08]  /*03b0*/  DADD R6, R6, R16 ;  /* 0x0000000006067229 */ /* 0x010fd00000000010 */
[----:B-----5:R-:W-:-:S08]  /*03c0*/  DADD R6, R6, R22 ;  /* 0x0000000006067229 */ /* 0x020fd00000000016 */
[----:B------:R-:W-:-:S08]  /*03d0*/  DADD R6, R6, R18 ;  /* 0x0000000006067229 */ /* 0x000fd00000000012 */
[----:B------:R-:W-:-:S08]  /*03e0*/  DADD R4, R6, R4 ;  /* 0x0000000006047229 */ /* 0x000fd00000000004 */
[----:B------:R-:W-:Y:S01]  /*03f0*/  DADD R12, R4, R26 ;  /* 0x00000000040c7229 */ /* 0x000fe2000000001a */
[----:B------:R-:W-:Y:S10]  /*0400*/  BRA.U UP1, `(.L_x_43) ;  /* 0xfffffffd01647547 */ /* 0x000ff4000b83ffff */
.L_x_42:
[----:B------:R-:W-:Y:S05]  /*0410*/  BRA.U !UP0, `(.L_x_41) ;  /* 0x0000000108d07547 */ /* 0x000fea000b800000 */
[----:B------:R-:W-:Y:S02]  /*0420*/  UISETP.GE.U32.AND UP0, UPT, UR8, 0x8, UPT ;  /* 0x000000080800788c */ /* 0x000fe4000bf06070 */
[----:B------:R-:W-:-:S04]  /*0430*/  ULOP3.LUT UR6, UR12, 0x7, URZ, 0xc0, !UPT ;  /* 0x000000070c067892 */ /* 0x000fc8000f8ec0ff */
[----:B------:R-:W-:-:S03]  /*0440*/  UISETP.NE.AND UP1, UPT, UR6, URZ, UPT ;  /* 0x000000ff0600728c */ /* 0x000fc6000bf25270 */
[----:B------:R-:W-:Y:S08]  /*0450*/  BRA.U !UP0, `(.L_x_44) ;  /* 0x0000000108507547 */ /* 0x000ff0000b800000 */
[----:B------:R-:W1:Y:S01]  /*0460*/  LDC.64 R14, c[0x0][0x388] ;  /* 0x0000e200ff0e7b82 */ /* 0x000e620000000a00 */
[----:B------:R-:W-:-:S05]  /*0470*/  IADD3 R3, PT, PT, R21, UR4, RZ ;  /* 0x0000000415037c10 */ /* 0x000fca000fffe0ff */
[----:B-1----:R-:W-:-:S05]  /*0480*/  IMAD.WIDE R14, R3, 0x8, R14 ;  /* 0x00000008030e7825 */ /* 0x002fca00078e020e */
[----:B0-----:R-:W2:Y:S04]  /*0490*/  LDG.E.64 R16, desc[UR10][R14.64] ;  /* 0x0000000a0e107981 */ /* 0x001ea8000c1e1b00 */
[----:B------:R-:W3:Y:S04]  /*04a0*/  LDG.E.64 R18, desc[UR10][R14.64+0x8] ;  /* 0x0000080a0e127981 */ /* 0x000ee8000c1e1b00 */
[----:B------:R-:W4:Y:S04]  /*04b0*/  LDG.E.64 R22, desc[UR10][R14.64+0x10] ;  /* 0x0000100a0e167981 */ /* 0x000f28000c1e1b00 */
[----:B------:R-:W5:Y:S04]  /*04c0*/  LDG.E.64 R8, desc[UR10][R14.64+0x18] ;  /* 0x0000180a0e087981 */ /* 0x000f68000c1e1b00 */
[----:B------:R-:W5:Y:S04]  /*04d0*/  LDG.E.64 R6, desc[UR10][R14.64+0x20] ;  /* 0x0000200a0e067981 */ /* 0x000f68000c1e1b00 */
[----:B------:R-:W5:Y:S04]  /*04e0*/  LDG.E.64 R4, desc[UR10][R14.64+0x28] ;  /* 0x0000280a0e047981 */ /* 0x000f68000c1e1b00 */
[----:B------:R-:W5:Y:S04]  /*04f0*/  LDG.E.64 R2, desc[UR10][R14.64+0x30] ;  /* 0x0000300a0e027981 */ /* 0x000f68000c1e1b00 */
[----:B------:R-:W5:Y:S01]  /*0500*/  LDG.E.64 R10, desc[UR10][R14.64+0x38] ;  /* 0x0000380a0e0a7981 */ /* 0x000f62000c1e1b00 */
[----:B------:R-:W-:Y:S01]  /*0510*/  UIADD3 UR4, UPT, UPT, UR4, 0x8, URZ ;  /* 0x0000000804047890 */ /* 0x000fe2000fffe0ff */
[----:B--2---:R-:W-:-:S08]  /*0520*/  DADD R16, R12, R16 ;  /* 0x000000000c107229 */ /* 0x004fd00000000010 */
[----:B---3--:R-:W-:-:S08]  /*0530*/  DADD R16, R16, R18 ;  /* 0x0000000010107229 */ /* 0x008fd00000000012 */
[----:B----4-:R-:W-:-:S08]  /*0540*/  DADD R16, R16, R22 ;  /* 0x0000000010107229 */ /* 0x010fd00000000016 */
[----:B-----5:R-:W-:-:S08]  /*0550*/  DADD R8, R16, R8 ;  /* 0x0000000010087229 */ /* 0x020fd00000000008 */
[----:B------:R-:W-:-:S08]  /*0560*/  DADD R6, R8, R6 ;  /* 0x0000000008067229 */ /* 0x000fd00000000006 */
[----:B------:R-:W-:-:S08]  /*0570*/  DADD R4, R6, R4 ;  /* 0x0000000006047229 */ /* 0x000fd00000000004 */
[----:B------:R-:W-:-:S08]  /*0580*/  DADD R2, R4, R2 ;  /* 0x0000000004027229 */ /* 0x000fd00000000002 */
[----:B------:R-:W-:-:S11]  /*0590*/  DADD R12, R2, R10 ;  /* 0x00000000020c7229 */ /* 0x000fd6000000000a */
.L_x_44:
[----:B------:R-:W-:Y:S05]  /*05a0*/  BRA.U !UP1, `(.L_x_41) ;  /* 0x00000001096c7547 */ /* 0x000fea000b800000 */
[----:B------:R-:W-:Y:S02]  /*05b0*/  UISETP.GE.U32.AND UP0, UPT, UR6, 0x4, UPT ;  /* 0x000000040600788c */ /* 0x000fe4000bf06070 */
[----:B------:R-:W-:-:S04]  /*05c0*/  ULOP3.LUT UR5, UR12, 0x3, URZ, 0xc0, !UPT ;  /* 0x000000030c057892 */ /* 0x000fc8000f8ec0ff */
[----:B------:R-:W-:-:S03]  /*05d0*/  UISETP.NE.AND UP1, UPT, UR5, URZ, UPT ;  /* 0x000000ff0500728c */ /* 0x000fc6000bf25270 */
[----:B------:R-:W-:Y:S08]  /*05e0*/  BRA.U !UP0, `(.L_x_45) ;  /* 0x0000000108307547 */ /* 0x000ff0000b800000 */
[----:B------:R-:W1:Y:S01]  /*05f0*/  LDC.64 R2, c[0x0][0x388] ;  /* 0x0000e200ff027b82 */ /* 0x000e620000000a00 */
[----:B------:R-:W-:-:S04]  /*0600*/  VIADD R5, R21, UR4 ;  /* 0x0000000415057c36 */ /* 0x000fc80008000000 */
[----:B-1----:R-:W-:-:S05]  /*0610*/  IMAD.WIDE R2, R5, 0x8, R2 ;  /* 0x0000000805027825 */ /* 0x002fca00078e0202 */
[----:B0-----:R-:W2:Y:S04]  /*0620*/  LDG.E.64 R4, desc[UR10][R2.64] ;  /* 0x0000000a02047981 */ /* 0x001ea8000c1e1b00 */
[----:B------:R-:W3:Y:S04]  /*0630*/  LDG.E.64 R6, desc[UR10][R2.64+0x8] ;  /* 0x0000080a02067981 */ /* 0x000ee8000c1e1b00 */
[----:B------:R-:W4:Y:S04]  /*0640*/  LDG.E.64 R8, desc[UR10][R2.64+0x10] ;  /* 0x0000100a02087981 */ /* 0x000f28000c1e1b00 */
[----:B------:R-:W5:Y:S01]  /*0650*/  LDG.E.64 R10, desc[UR10][R2.64+0x18] ;  /* 0x0000180a020a7981 */ /* 0x000f62000c1e1b00 */
[----:B------:R-:W-:Y:S01]  /*0660*/  UIADD3 UR4, UPT, UPT, UR4, 0x4, URZ ;  /* 0x0000000404047890 */ /* 0x000fe2000fffe0ff */
[----:B--2---:R-:W-:-:S08]  /*0670*/  DADD R4, R12, R4 ;  /* 0x000000000c047229 */ /* 0x004fd00000000004 */
[----:B---3--:R-:W-:-:S08]  /*0680*/  DADD R4, R4, R6 ;  /* 0x0000000004047229 */ /* 0x008fd00000000006 */
[----:B----4-:R-:W-:-:S08]  /*0690*/  DADD R4, R4, R8 ;  /* 0x0000000004047229 */ /* 0x010fd00000000008 */
[----:B-----5:R-:W-:-:S11]  /*06a0*/  DADD R12, R4, R10 ;  /* 0x00000000040c7229 */ /* 0x020fd6000000000a */
.L_x_45:
[----:B------:R-:W-:Y:S05]  /*06b0*/  BRA.U !UP1, `(.L_x_41) ;  /* 0x0000000109287547 */ /* 0x000fea000b800000 */
[----:B------:R-:W1:Y:S01]  /*06c0*/  LDC.64 R4, c[0x0][0x388] ;  /* 0x0000e200ff047b82 */ /* 0x000e620000000a00 */
[----:B------:R-:W-:Y:S01]  /*06d0*/  IADD3 R21, PT, PT, R21, UR4, RZ ;  /* 0x0000000415157c10 */ /* 0x000fe2000fffe0ff */
[----:B------:R-:W-:-:S12]  /*06e0*/  UIADD3 UR5, UPT, UPT, -UR5, URZ, URZ ;  /* 0x000000ff05057290 */ /* 0x000fd8000fffe1ff */
.L_x_46:
[----:B-1----:R-:W-:-:S06]  /*06f0*/  IMAD.WIDE R2, R21, 0x8, R4 ;  /* 0x0000000815027825 */ /* 0x002fcc00078e0204 */
[----:B0-----:R-:W2:Y:S01]  /*0700*/  LDG.E.64 R2, desc[UR10][R2.64] ;  /* 0x0000000a02027981 */ /* 0x001ea2000c1e1b00 */
[----:B------:R-:W-:Y:S01]  /*0710*/  UIADD3 UR5, UPT, UPT, UR5, 0x1, URZ ;  /* 0x0000000105057890 */ /* 0x000fe2000fffe0ff */
[----:B------:R-:W-:-:S03]  /*0720*/  IADD3 R21, PT, PT, R21, 0x1, RZ ;  /* 0x0000000115157810 */ /* 0x000fc60007ffe0ff */
[----:B------:R-:W-:Y:S01]  /*0730*/  UISETP.NE.AND UP0, UPT, UR5, URZ, UPT ;  /* 0x000000ff0500728c */ /* 0x000fe2000bf05270 */
[----:B--2---:R-:W-:-:S08]  /*0740*/  DADD R12, R2, R12 ;  /* 0x00000000020c7229 */ /* 0x004fd0000000000c */
[----:B------:R-:W-:Y:S05]  /*0750*/  BRA.U UP0, `(.L_x_46) ;  /* 0xfffffffd00e47547 */ /* 0x000fea000b83ffff */
.L_x_41:
[----:B------:R-:W1:Y:S02]  /*0760*/  LDC.64 R2, c[0x0][0x380] ;  /* 0x0000e000ff027b82 */ /* 0x000e640000000a00 */
[----:B-1----:R-:W-:-:S05]  /*0770*/  IMAD.WIDE.U32 R2, R0, 0x8, R2 ;  /* 0x0000000800027825 */ /* 0x002fca00078e0002 */
[----:B0-----:R-:W-:Y:S01]  /*0780*/  STG.E.64 desc[UR10][R2.64], R12 ;  /* 0x0000000c02007986 */ /* 0x001fe2000c101b0a */
[----:B------:R-:W-:Y:S05]  /*0790*/  EXIT ;  /* 0x000000000000794d */ /* 0x000fea0003800000 */
.L_x_47:
        /* <DEDUP_REMOVED lines=14> */
.L_x_64:


//--------------------- .text._Z21Parcial_Forces_KernelPdS_S_S_ii --------------------------
	.section	.text._Z21Parcial_Forces_KernelPdS_S_S_ii,"ax",@progbits
	.align	128
        .global         _Z21Parcial_Forces_KernelPdS_S_S_ii
        .type           _Z21Parcial_Forces_KernelPdS_S_S_ii,@function
        .size           _Z21Parcial_Forces_KernelPdS_S_S_ii,(.L_x_57 - _Z21Parcial_Forces_KernelPdS_S_S_ii)
        .other          _Z21Parcial_Forces_KernelPdS_S_S_ii,@"STO_CUDA_ENTRY STV_DEFAULT"
_Z21Parcial_Forces_KernelPdS_S_S_ii:
.text._Z21Parcial_Forces_KernelPdS_S_S_ii:
[----:B------:R-:W-:Y:S01]  /*0000*/  LDC R1, c[0x0][0x37c] ;  /* 0x0000df00ff017b82 */ /* 0x000fe20000000800 */
[----:B------:R-:W0:Y:S07]  /*0010*/  S2R R2, SR_TID.Y ;  /* 0x0000000000027919 */ /* 0x000e2e0000002200 */
[----:B------:R-:W1:Y:S01]  /*0020*/  LDC R0, c[0x0][0x360] ;  /* 0x0000d800ff007b82 */ /* 0x000e620000000800 */
[----:B------:R-:W2:Y:S01]  /*0030*/  LDCU.64 UR6, c[0x0][0x3a0] ;  /* 0x00007400ff0677ac */ /* 0x000ea20008000a00 */
[----:B------:R-:W1:Y:S06]  /*0040*/  S2R R3, SR_TID.X ;  /* 0x0000000000037919 */ /* 0x000e6c0000002100 */
[----:B------:R-:W0:Y:S08]  /*0050*/  S2UR UR5, SR_CTAID.Y ;  /* 0x00000000000579c3 */ /* 0x000e300000002600 */
[----:B------:R-:W0:Y:S08]  /*0060*/  LDC R7, c[0x0][0x364] ;  /* 0x0000d900ff077b82 */ /* 0x000e300000000800 */
[----:B------:R-:W1:Y:S01]  /*0070*/  S2UR UR4, SR_CTAID.X ;  /* 0x00000000000479c3 */ /* 0x000e620000002500 */
[----:B0-----:R-:W-:-:S05]  /*0080*/  IMAD R7, R7, UR5, R2 ;  /* 0x0000000507077c24 */ /* 0x001fca000f8e0202 */
[----:B--2---:R-:W-:Y:S01]  /*0090*/  ISETP.GE.U32.AND P0, PT, R7, UR7, PT ;  /* 0x0000000707007c0c */ /* 0x004fe2000bf06070 */
[----:B-1----:R-:W-:-:S05]  /*00a0*/  IMAD R0, R0, UR4, R3 ;  /* 0x0000000400007c24 */ /* 0x002fca000f8e0203 */
[----:B------:R-:W-:-:S13]  /*00b0*/  ISETP.GE.U32.OR P0, PT, R0, UR6, P0 ;  /* 0x0000000600007c0c */ /* 0x000fda0008706470 */
[----:B------:R-:W-:Y:S05]  /*00c0*/  @P0 EXIT ;  /* 0x000000000000094d */ /* 0x000fea0003800000 */
[----:B------:R-:W-:Y:S01]  /*00d0*/  ISETP.NE.AND P0, PT, R0, R7, PT ;  /* 0x000000070000720c */ /* 0x000fe20003f05270 */
[----:B------:R-:W0:-:S12]  /*00e0*/  LDCU.64 UR4, c[0x0][0x358] ;  /* 0x00006b00ff0477ac */ /* 0x000e180008000a00 */
[----:B------:R-:W1:Y:S01]  /*00f0*/  @!P0 LDC.64 R2, c[0x0][0x380] ;  /* 0x0000e000ff028b82 */ /* 0x000e620000000a00 */
[----:B------:R-:W-:-:S04]  /*0100*/  @!P0 IMAD R5, R0, UR6, R0 ;  /* 0x0000000600058c24 */ /* 0x000fc8000f8e0200 */
[----:B-1----:R-:W-:-:S05]  /*0110*/  @!P0 IMAD.WIDE.U32 R2, R5, 0x8, R2 ;  /* 0x0000000805028825 */ /* 0x002fca00078e0002 */
[----:B0-----:R0:W-:Y:S01]  /*0120*/  @!P0 STG.E.64 desc[UR4][R2.64], RZ ;  /* 0x000000ff02008986 */ /* 0x0011e2000c101b04 */
[----:B------:R-:W-:Y:S05]  /*0130*/  @!P0 EXIT ;  /* 0x000000000000894d */ /* 0x000fea0003800000 */
[----:B------:R-:W1:Y:S01]  /*0140*/  LDC.64 R4, c[0x0][0x398] ;  /* 0x0000e600ff047b82 */ /* 0x000e620000000a00 */
[----:B------:R-:W-:-:S07]  /*0150*/  IMAD R0, R7, UR6, R0 ;  /* 0x0000000607007c24 */ /* 0x000fce000f8e0200 */
[----:B0-----:R-:W0:Y:S08]  /*0160*/  LDC.64 R2, c[0x0][0x388] ;  /* 0x0000e200ff027b82 */ /* 0x001e300000000a00 */
[----:B------:R-:W2:Y:S01]  /*0170*/  LDC.64 R8, c[0x0][0x390] ;  /* 0x0000e400ff087b82 */ /* 0x000ea20000000a00 */
[----:B-1----:R-:W-:-:S06]  /*0180*/  IMAD.WIDE.U32 R4, R0, 0x8, R4 ;  /* 0x0000000800047825 */ /* 0x002fcc00078e0004 */
[----:B------:R-:W3:Y:S01]  /*0190*/  LDG.E.64 R4, desc[UR4][R4.64] ;  /* 0x0000000404047981 */ /* 0x000ee2000c1e1b00 */
[----:B0-----:R-:W-:-:S06]  /*01a0*/  IMAD.WIDE.U32 R2, R0, 0x8, R2 ;  /* 0x0000000800027825 */ /* 0x001fcc00078e0002 */
[----:B------:R-:W4:Y:S01]  /*01b0*/  LDG.E.64 R2, desc[UR4][R2.64] ;  /* 0x0000000402027981 */ /* 0x000f22000c1e1b00 */
[----:B--2---:R-:W-:-:S05]  /*01c0*/  IMAD.WIDE.U32 R8, R0, 0x8, R8 ;  /* 0x0000000800087825 */ /* 0x004fca00078e0008 */
[----:B------:R-:W4:Y:S01]  /*01d0*/  LDG.E.64 R6, desc[UR4][R8.64] ;  /* 0x0000000408067981 */ /* 0x000f22000c1e1b00 */
[----:B------:R-:W-:Y:S01]  /*01e0*/  IMAD.MOV.U32 R10, RZ, RZ, 0x1 ;  /* 0x00000001ff0a7424 */ /* 0x000fe200078e00ff */
[----:B------:R-:W-:Y:S01]  /*01f0*/  BSSY.RECONVERGENT B0, `(.L_x_48) ;  /* 0x0000011000007945 */ /* 0x000fe20003800200 */
[----:B---3--:R-:W0:Y:S04]  /*0200*/  MUFU.RCP64H R11, R5 ;  /* 0x00000005000b7308 */ /* 0x008e280000001800 */
[----:B0-----:R-:W-:-:S08]  /*0210*/  DFMA R12, -R4, R10, 1 ;  /* 0x3ff00000040c742b */ /* 0x001fd0000000010a */
[----:B------:R-:W-:-:S08]  /*0220*/  DFMA R12, R12, R12, R12 ;  /* 0x0000000c0c0c722b */ /* 0x000fd0000000000c */
[----:B------:R-:W-:-:S08]  /*0230*/  DFMA R12, R10, R12, R10 ;  /* 0x0000000c0a0c722b */ /* 0x000fd0000000000a */
[----:B------:R-:W-:Y:S02]  /*0240*/  DFMA R10, -R4, R12, 1 ;  /* 0x3ff00000040a742b */ /* 0x000fe4000000010c */
[----:B----4-:R-:W-:-:S06]  /*0250*/  DMUL R6, R2, R6 ;  /* 0x0000000602067228 */ /* 0x010fcc0000000000 */
[----:B------:R-:W-:-:S08]  /*0260*/  DFMA R10, R12, R10, R12 ;  /* 0x0000000a0c0a722b */ /* 0x000fd0000000000c */
[----:B------:R-:W-:-:S08]  /*0270*/  DMUL R12, R6, R10 ;  /* 0x0000000a060c7228 */ /* 0x000fd00000000000 */
[----:B------:R-:W-:-:S08]  /*0280*/  DFMA R2, -R4, R12, R6 ;  /* 0x0000000c0402722b */ /* 0x000fd00000000106 */
[----:B------:R-:W-:Y:S01]  /*0290*/  DFMA R2, R10, R2, R12 ;  /* 0x000000020a02722b */ /* 0x000fe2000000000c */
[----:B------:R-:W-:-:S09]  /*02a0*/  FSETP.GEU.AND P1, PT, |R7|, 6.5827683646048100446e-37, PT ;  /* 0x036000000700780b */ /* 0x000fd20003f2e200 */
[----:B------:R-:W-:-:S05]  /*02b0*/  FFMA R8, RZ, R5, R3 ;  /* 0x00000005ff087223 */ /* 0x000fca0000000003 */
[----:B------:R-:W-:-:S13]  /*02c0*/  FSETP.GT.AND P0, PT, |R8|, 1.469367938527859385e-39, PT ;  /* 0x001000000800780b */ /* 0x000fda0003f04200 */
[----:B------:R-:W-:Y:S05]  /*02d0*/  @P0 BRA P1, `(.L_x_49) ;  /* 0x0000000000080947 */ /* 0x000fea0000800000 */
[----:B------:R-:W-:-:S07]  /*02e0*/  MOV R10, 0x300 ;  /* 0x00000300000a7802 */ /* 0x000fce0000000f00 */
[----:B------:R-:W-:Y:S05]  /*02f0*/  CALL.REL.NOINC `($__internal_1_$__cuda_sm20_div_rn_f64_full) ;  /* 0x0000000000147944 */ /* 0x000fea0003c00000 */
.L_x_49:
[----:B------:R-:W-:Y:S05]  /*0300*/  BSYNC.RECONVERGENT B0 ;  /* 0x0000000000007941 */ /* 0x000fea0003800200 */
.L_x_48:
[----:B------:R-:W0:Y:S02]  /*0310*/  LDC.64 R4, c[0x0][0x380] ;  /* 0x0000e000ff047b82 */ /* 0x000e240000000a00 */
[----:B0-----:R-:W-:-:S05]  /*0320*/  IMAD.WIDE.U32 R4, R0, 0x8, R4 ;  /* 0x0000000800047825 */ /* 0x001fca00078e0004 */
[----:B------:R-:W-:Y:S01]  /*0330*/  STG.E.64 desc[UR4][R4.64], R2 ;  /* 0x0000000204007986 */ /* 0x000fe2000c101b04 */
[----:B------:R-:W-:Y:S05]  /*0340*/  EXIT ;  /* 0x000000000000794d */ /* 0x000fea0003800000 */
        .weak           $__internal_1_$__cuda_sm20_div_rn_f64_full
        .type           $__internal_1_$__cuda_sm20_div_rn_f64_full,@function
        .size           $__internal_1_$__cuda_sm20_div_rn_f64_full,(.L_x_57 - $__internal_1_$__cuda_sm20_div_rn_f64_full)
$__internal_1_$__cuda_sm20_div_rn_f64_full:
        /* <DEDUP_REMOVED lines=11> */
[----:B------:R-:W-:Y:S01]  /*0400*/  @!P2 LOP3.LUT R12, R5, 0x7ff00000, RZ, 0xc0, !PT ;  /* 0x7ff00000050ca812 */ /* 0x000fe200078ec0ff */
[----:B------:R-:W-:Y:S01]  /*0410*/  @!P2 IMAD.MOV.U32 R18, RZ, RZ, RZ ;  /* 0x000000ffff12a224 */ /* 0x000fe200078e00ff */
[----:B------:R-:W0:Y:S02]  /*0420*/  MUFU.RCP64H R17, R3 ;  /* 0x0000000300117308 */ /* 0x000e240000001800 */
[----:B------:R-:W-:Y:S01]  /*0430*/  @!P2 ISETP.GE.U32.AND P3, PT, R11, R12, PT ;  /* 0x0000000c0b00a20c */ /* 0x000fe20003f66070 */
[----:B------:R-:W-:-:S05]  /*0440*/  IMAD.MOV.U32 R12, RZ, RZ, 0x1ca00000 ;  /* 0x1ca00000ff0c7424 */ /* 0x000fca00078e00ff */
[----:B------:R-:W-:-:S04]  /*0450*/  @!P2 SEL R13, R12, 0x63400000, !P3 ;  /* 0x634000000c0da807 */ /* 0x000fc80005800000 */
[----:B------:R-:W-:-:S04]  /*0460*/  @!P2 LOP3.LUT R13, R13, 0x80000000, R7, 0xf8, !PT ;  /* 0x800000000d0da812 */ /* 0x000fc800078ef807 */
[----:B------:R-:W-:Y:S01]  /*0470*/  @!P2 LOP3.LUT R19, R13, 0x100000, RZ, 0xfc, !PT ;  /* 0x001000000d13a812 */ /* 0x000fe200078efcff */
[----:B0-----:R-:W-:-:S08]  /*0480*/  DFMA R8, R16, -R2, 1 ;  /* 0x3ff000001008742b */ /* 0x001fd00000000802 */
[----:B------:R-:W-:-:S08]  /*0490*/  DFMA R8, R8, R8, R8 ;  /* 0x000000080808722b */ /* 0x000fd00000000008 */
[----:B------:R-:W-:Y:S01]  /*04a0*/  DFMA R16, R16, R8, R16 ;  /* 0x000000081010722b */ /* 0x000fe20000000010 */
[----:B------:R-:W-:Y:S01]  /*04b0*/  SEL R9, R12, 0x63400000, !P1 ;  /* 0x634000000c097807 */ /* 0x000fe20004800000 */
[----:B------:R-:W-:-:S03]  /*04c0*/  IMAD.MOV.U32 R8, RZ, RZ, R6 ;  /* 0x000000ffff087224 */ /* 0x000fc600078e0006 */
[----:B------:R-:W-:-:S03]  /*04d0*/  LOP3.LUT R9, R9, 0x800fffff, R7, 0xf8, !PT ;  /* 0x800fffff09097812 */ /* 0x000fc600078ef807 */
[----:B------:R-:W-:-:S03]  /*04e0*/  DFMA R20, R16, -R2, 1 ;  /* 0x3ff000001014742b */ /* 0x000fc60000000802 */
[----:B------:R-:W-:-:S05]  /*04f0*/  @!P2 DFMA R8, R8, 2, -R18 ;  /* 0x400000000808a82b */ /* 0x000fca0000000812 */
[----:B------:R-:W-:Y:S01]  /*0500*/  DFMA R16, R16, R20, R16 ;  /* 0x000000141010722b */ /* 0x000fe20000000010 */
[----:B------:R-:W-:Y:S02]  /*0510*/  IMAD.MOV.U32 R21, RZ, RZ, R11 ;  /* 0x000000ffff157224 */ /* 0x000fe400078e000b */
[----:B------:R-:W-:Y:S01]  /*0520*/  IMAD.MOV.U32 R20, RZ, RZ, R14 ;  /* 0x000000ffff147224 */ /* 0x000fe200078e000e */
[----:B------:R-:W-:Y:S02]  /*0530*/  @!P0 LOP3.LUT R20, R3, 0x7ff00000, RZ, 0xc0, !PT ;  /* 0x7ff0000003148812 */ /* 0x000fe400078ec0ff */
[----:B------:R-:W-:Y:S02]  /*0540*/  @!P2 LOP3.LUT R21, R9, 0x7ff00000, RZ, 0xc0, !PT ;  /* 0x7ff000000915a812 */ /* 0x000fe400078ec0ff */
[----:B------:R-:W-:Y:S01]  /*0550*/  DMUL R18, R16, R8 ;  /* 0x0000000810127228 */ /* 0x000fe20000000000 */
[----:B------:R-:W-:Y:S02]  /*0560*/  VIADD R22, R20, 0xffffffff ;  /* 0xffffffff14167836 */ /* 0x000fe40000000000 */
[----:B------:R-:W-:-:S05]  /*0570*/  VIADD R13, R21, 0xffffffff ;  /* 0xffffffff150d7836 */ /* 0x000fca0000000000 */
        /* <DEDUP_REMOVED lines=32> */
.L_x_51:
        /* <DEDUP_REMOVED lines=16> */
.L_x_54:
[----:B------:R-:W-:Y:S01]  /*0880*/  LOP3.LUT R13, R5, 0x80000, RZ, 0xfc, !PT ;  /* 0x00080000050d7812 */ /* 0x000fe200078efcff */
[----:B------:R-:W-:Y:S01]  /*0890*/  IMAD.MOV.U32 R12, RZ, RZ, R4 ;  /* 0x000000ffff0c7224 */ /* 0x000fe200078e0004 */
[----:B------:R-:W-:Y:S06]  /*08a0*/  BRA `(.L_x_52) ;  /* 0x0000000000087947 */ /* 0x000fec0003800000 */
.L_x_53:
[----:B------:R-:W-:Y:S01]  /*08b0*/  LOP3.LUT R13, R7, 0x80000, RZ, 0xfc, !PT ;  /* 0x00080000070d7812 */ /* 0x000fe200078efcff */
[----:B------:R-:W-:-:S07]  /*08c0*/  IMAD.MOV.U32 R12, RZ, RZ, R6 ;  /* 0x000000ffff0c7224 */ /* 0x000fce00078e0006 */
.L_x_52:
[----:B------:R-:W-:Y:S05]  /*08d0*/  BSYNC.RECONVERGENT B1 ;  /* 0x0000000000017941 */ /* 0x000fea0003800200 */
.L_x_50:
[----:B------:R-:W-:Y:S02]  /*08e0*/  IMAD.MOV.U32 R11, RZ, RZ, 0x0 ;  /* 0x00000000ff0b7424 */ /* 0x000fe400078e00ff */
[----:B------:R-:W-:Y:S02]  /*08f0*/  IMAD.MOV.U32 R2, RZ, RZ, R12 ;  /* 0x000000ffff027224 */ /* 0x000fe400078e000c */
[----:B------:R-:W-:Y:S01]  /*0900*/  IMAD.MOV.U32 R3, RZ, RZ, R13 ;  /* 0x000000ffff037224 */ /* 0x000fe200078e000d */
[----:B------:R-:W-:Y:S06]  /*0910*/  RET.REL.NODEC R10 `(_Z21Parcial_Forces_KernelPdS_S_S_ii) ;  /* 0xfffffff40ab87950 */ /* 0x000fec0003c3ffff */
.L_x_55:
        /* <DEDUP_REMOVED lines=14> */
.L_x_57:


//--------------------- .nv.shared.reserved.0     --------------------------
	.section	.nv.shared.reserved.0,"aw",@nobits
	.weak		__nv_reservedSMEM_offset_0_alias
	.size		__nv_reservedSMEM_offset_0_alias, 0, 64
	.other		__nv_reservedSMEM_offset_0_alias,@"STO_CUDA_RESERVED_SHARED STV_DEFAULT"
__nv_reservedSMEM_offset_0_alias:
	.zero		0
	.zero		64


//--------------------- .nv.constant0._Z27Total_Kinetic_Energy_KernelPdS_S_S_i --------------------------
	.section	.nv.constant0._Z27Total_Kinetic_Energy_KernelPdS_S_S_i,"a",@progbits
	.sectionflags	@""
	.align	4
.nv.constant0._Z27Total_Kinetic_Energy_KernelPdS_S_S_i:
	.zero		932


//--------------------- .nv.constant0._Z21Kinetic_Energy_KernelPdS_S_S_Pii --------------------------
	.section	.nv.constant0._Z21Kinetic_Energy_KernelPdS_S_S_Pii,"a",@progbits
	.sectionflags	@""
	.align	4
.nv.constant0._Z21Kinetic_Energy_KernelPdS_S_S_Pii:
	.zero		940


//--------------------- .nv.constant0._Z25Adjustin_Positions_KernelPddi --------------------------
	.section	.nv.constant0._Z25Adjustin_Positions_KernelPddi,"a",@progbits
	.sectionflags	@""
	.align	4
.nv.constant0._Z25Adjustin_Positions_KernelPddi:
	.zero		916


//--------------------- .nv.constant0._Z26Resultant_Positions_KernelPdS_di --------------------------
	.section	.nv.constant0._Z26Resultant_Positions_KernelPdS_di,"a",@progbits
	.sectionflags	@""
	.align	4
.nv.constant0._Z26Resultant_Positions_KernelPdS_di:
	.zero		924


//--------------------- .nv.constant0._Z27Corrected_Velocities_KernelPdS_di --------------------------
	.section	.nv.constant0._Z27Corrected_Velocities_KernelPdS_di,"a",@progbits
	.sectionflags	@""
	.align	4
.nv.constant0._Z27Corrected_Velocities_KernelPdS_di:
	.zero		924


//--------------------- .nv.constant0._Z27Resultant_Velocities_KernelPdS_S_S_Pidi --------------------------
	.section	.nv.constant0._Z27Resultant_Velocities_KernelPdS_S_S_Pidi,"a",@progbits
	.sectionflags	@""
	.align	4
.nv.constant0._Z27Resultant_Velocities_KernelPdS_S_S_Pidi:
	.zero		948


//--------------------- .nv.constant0._Z23Resultant_Forces_KernelPdS_i --------------------------
	.section	.nv.constant0._Z23Resultant_Forces_KernelPdS_i,"a",@progbits
	.sectionflags	@""
	.align	4
.nv.constant0._Z23Resultant_Forces_KernelPdS_i:
	.zero		916


//--------------------- .nv.constant0._Z21Parcial_Forces_KernelPdS_S_S_ii --------------------------
	.section	.nv.constant0._Z21Parcial_Forces_KernelPdS_S_S_ii,"a",@progbits
	.sectionflags	@""
	.align	4
.nv.constant0._Z21Parcial_Forces_KernelPdS_S_S_ii:
	.zero		936


//--------------------- SYMBOLS --------------------------

	.type		.nv.reservedSmem.offset0,@object
	.size		.nv.reservedSmem.offset0,0x4
